// auto-generated by cutlass_sweep.gemm — config: {"arch": "sm_100", "cluster_m": 8, "cluster_n": 1, "dtype": "e5m2", "dtype_b": "e5m2", "layout": "nt", "stages": 0, "tile_k": 32, "tile_m": 256, "tile_n": 128}
#include "cutlass/cutlass.h"
#include "cutlass/gemm/collective/collective_builder.hpp"
#include "cutlass/gemm/device/gemm_universal_adapter.h"
#include "cutlass/gemm/kernel/gemm_universal.hpp"
#include "cutlass/epilogue/collective/collective_builder.hpp"

using ElemA = cutlass::float_e5m2_t;
using ElemB = cutlass::float_e5m2_t;
using ElemCD = cutlass::float_e5m2_t;
using Acc  = float;
using TileShape    = cute::Shape<cute::_256, cute::_128, cute::_32>;
using ClusterShape = cute::Shape<cute::_8, cute::_1, cute::_1>;

using CollectiveEpilogue = typename cutlass::epilogue::collective::CollectiveBuilder<
    cutlass::arch::Sm100, cutlass::arch::OpClassTensorOp,
    TileShape, ClusterShape,
    cutlass::epilogue::collective::EpilogueTileAuto,
    Acc, Acc,
    ElemCD, cutlass::layout::RowMajor, 128 / cutlass::sizeof_bits<ElemCD>::value,
    ElemCD, cutlass::layout::RowMajor, 128 / cutlass::sizeof_bits<ElemCD>::value,
    cutlass::epilogue::collective::EpilogueScheduleAuto
  >::CollectiveOp;

using CollectiveMainloop = typename cutlass::gemm::collective::CollectiveBuilder<
    cutlass::arch::Sm100, cutlass::arch::OpClassTensorOp,
    ElemA, cutlass::layout::RowMajor, 128 / cutlass::sizeof_bits<ElemA>::value,
    ElemB, cutlass::layout::ColumnMajor, 128 / cutlass::sizeof_bits<ElemB>::value,
    Acc,
    TileShape, ClusterShape,
    cutlass::gemm::collective::StageCountAutoCarveout<static_cast<int>(sizeof(typename CollectiveEpilogue::SharedStorage))>,
    cutlass::gemm::collective::KernelScheduleAuto
  >::CollectiveOp;

using GemmKernel = cutlass::gemm::kernel::GemmUniversal<
    cute::Shape<int,int,int,int>,
    CollectiveMainloop,
    CollectiveEpilogue
>;
using Gemm = cutlass::gemm::device::GemmUniversalAdapter<GemmKernel>;

// Force the device kernel symbol into the cubin without needing a host main.
auto* _anchor = &cutlass::device_kernel<GemmKernel>;


// ===== COMPILED SASS (sm_100a) =====

	.target	sm_100a

	.elftype	@"ET_EXEC"


//--------------------- .note.nv.tkinfo           --------------------------
	.section	.note.nv.tkinfo,"",@"SHT_NOTE"
	.sectionflags	@"SHF_NOTE_NV_TKINFO"
	.tkinfo
        /*0018*/ 	.word	0x00000002
        /*0030*/ 	.string	""
        /*0030*/ 	.string	"ptxas"
        /*0030*/ 	.string	"Cuda compilation tools, release 13.0, V13.0.88"
        /*0030*/ 	.string	"Build cuda_13.0.r13.0/compiler.36424714_0"
        /*0030*/ 	.string	"-arch sm_100a -m 64 "



//--------------------- .note.nv.cuinfo           --------------------------
	.section	.note.nv.cuinfo,"",@"SHT_NOTE"
	.sectionflags	@"SHF_NOTE_NV_CUINFO"
        /*0018*/ 	.short	0x0002
        /*001a*/ 	.short	0x0064
        /*001c*/ 	.short	0x0082
	.zero		2


//--------------------- .nv.info                  --------------------------
	.section	.nv.info,"",@"SHT_CUDA_INFO"
	.align	4


	//----- nvinfo : EIATTR_REGCOUNT
	.align		4
        /*0000*/ 	.byte	0x04, 0x2f
        /*0002*/ 	.short	(.L_19 - .L_18)
	.align		4
.L_18:
        /*0004*/ 	.word	index@(_ZN7cutlass13device_kernelINS_4gemm6kernel13GemmUniversalIN4cute5tupleIJiiiiEEENS1_10collective13CollectiveMmaINS1_35MainloopSm100TmaUmmaWarpSpecializedILi32ELi2ELi4ENS5_IJNS4_1CILi8EEENSA_ILi1EEESC_EEEEENS5_IJNSA_ILi256EEENSA_ILi128EEENSA_ILi32EEEEEENS_12float_e5m2_tENS5_IJlSC_lEEESJ_SK_NS4_8TiledMMAINS4_8MMA_AtomIJNS4_10MMA_TraitsINS4_25SM100_MMA_F8F6F4_2x1SM_SSEJSJ_SJ_fSF_SG_NS4_17integral_constantINS4_4UMMA5MajorELSR_0EEESS_NSP_INSQ_7ScaleInELST_0EEESU_EEEEEENS4_6LayoutINS5_IJSC_SC_SC_EEENS5_IJNSA_ILi0EEESZ_SZ_EEEEENS5_IJNS4_10UnderscoreES12_S12_EEEEENS4_18SM100_TMA_2SM_LOADENS4_14ComposedLayoutINS4_7SwizzleILi1ELi4ELi3EEENS4_18smem_ptr_flag_bitsILi8EEENSX_INS5_IJSB_SH_EEENS5_IJSH_SC_EEEEEEEvNS4_8identityENS4_28SM100_TMA_2SM_LOAD_MULTICASTES1E_vS1F_EENS_8epilogue10collective18CollectiveEpilogueINS1I_23Sm100TmaWarpSpecializedILi2ELi2ELi64ELb0ELb0EEEJNS5_IJSG_SG_SH_EEENS5_IJNSX_ISG_SC_EENSX_INSA_ILi64EEESC_EEEEESJ_SK_SJ_SK_NS1I_6fusion15FusionCallbacksIS1M_NS1S_17LinearCombinationISJ_fSJ_fLNS_15FloatRoundStyleE2EEES1N_S1R_JEEENS4_5SM1004TMEM4LOAD26SM100_TMEM_LOAD_32dp32b64xENS4_13SM90_TMA_LOADENS16_INS17_ILi2ELi4ELi3EEES1A_NSX_INS5_IJSB_S1P_EEENS5_IJS1P_SC_EEEEEEENS4_39AutoVectorizingCopyWithAssumedAlignmentILi128EEENS4_14SM90_TMA_STOREES27_S29_S29_EEEvvEEEEvNT_6ParamsE)
        /*0008*/ 	.word	0x000000cd


	//----- nvinfo : EIATTR_FRAME_SIZE
	.align		4
.L_19:
        /*000c*/ 	.byte	0x04, 0x11
        /*000e*/ 	.short	(.L_21 - .L_20)
	.align		4
.L_20:
        /*0010*/ 	.word	index@($__internal_2_$__cuda_sm10x_tcgen05_guardrail_trap_unallocated_columns_being_dealloced)
        /*0014*/ 	.word	0x00000000


	//----- nvinfo : EIATTR_FRAME_SIZE
	.align		4
.L_21:
        /*0018*/ 	.byte	0x04, 0x11
        /*001a*/ 	.short	(.L_23 - .L_22)
	.align		4
.L_22:
        /*001c*/ 	.word	index@($__internal_1_$__cuda_sm10x_tcgen05_guardrail_trap_phase_invalid_during_alloc)
        /*0020*/ 	.word	0x00000000


	//----- nvinfo : EIATTR_FRAME_SIZE
	.align		4
.L_23:
        /*0024*/ 	.byte	0x04, 0x11
        /*0026*/ 	.short	(.L_25 - .L_24)
	.align		4
.L_24:
        /*0028*/ 	.word	index@($__internal_0_$__cuda_sm10x_tcgen05_guardrail_trap_col_being_dealloced_not_returned_by_alloc)
        /*002c*/ 	.word	0x00000000


	//----- nvinfo : EIATTR_FRAME_SIZE
	.align		4
.L_25:
        /*0030*/ 	.byte	0x04, 0x11
        /*0032*/ 	.short	(.L_27 - .L_26)
	.align		4
.L_26:
        /*0034*/ 	.word	index@(_ZN7cutlass13device_kernelINS_4gemm6kernel13GemmUniversalIN4cute5tupleIJiiiiEEENS1_10collective13CollectiveMmaINS1_35MainloopSm100TmaUmmaWarpSpecializedILi32ELi2ELi4ENS5_IJNS4_1CILi8EEENSA_ILi1EEESC_EEEEENS5_IJNSA_ILi256EEENSA_ILi128EEENSA_ILi32EEEEEENS_12float_e5m2_tENS5_IJlSC_lEEESJ_SK_NS4_8TiledMMAINS4_8MMA_AtomIJNS4_10MMA_TraitsINS4_25SM100_MMA_F8F6F4_2x1SM_SSEJSJ_SJ_fSF_SG_NS4_17integral_constantINS4_4UMMA5MajorELSR_0EEESS_NSP_INSQ_7ScaleInELST_0EEESU_EEEEEENS4_6LayoutINS5_IJSC_SC_SC_EEENS5_IJNSA_ILi0EEESZ_SZ_EEEEENS5_IJNS4_10UnderscoreES12_S12_EEEEENS4_18SM100_TMA_2SM_LOADENS4_14ComposedLayoutINS4_7SwizzleILi1ELi4ELi3EEENS4_18smem_ptr_flag_bitsILi8EEENSX_INS5_IJSB_SH_EEENS5_IJSH_SC_EEEEEEEvNS4_8identityENS4_28SM100_TMA_2SM_LOAD_MULTICASTES1E_vS1F_EENS_8epilogue10collective18CollectiveEpilogueINS1I_23Sm100TmaWarpSpecializedILi2ELi2ELi64ELb0ELb0EEEJNS5_IJSG_SG_SH_EEENS5_IJNSX_ISG_SC_EENSX_INSA_ILi64EEESC_EEEEESJ_SK_SJ_SK_NS1I_6fusion15FusionCallbacksIS1M_NS1S_17LinearCombinationISJ_fSJ_fLNS_15FloatRoundStyleE2EEES1N_S1R_JEEENS4_5SM1004TMEM4LOAD26SM100_TMEM_LOAD_32dp32b64xENS4_13SM90_TMA_LOADENS16_INS17_ILi2ELi4ELi3EEES1A_NSX_INS5_IJSB_S1P_EEENS5_IJS1P_SC_EEEEEEENS4_39AutoVectorizingCopyWithAssumedAlignmentILi128EEENS4_14SM90_TMA_STOREES27_S29_S29_EEEvvEEEEvNT_6ParamsE)
        /*0038*/ 	.word	0x00000000


	//----- nvinfo : EIATTR_MIN_STACK_SIZE
	.align		4
.L_27:
        /*003c*/ 	.byte	0x04, 0x12
        /*003e*/ 	.short	(.L_29 - .L_28)
	.align		4
.L_28:
        /*0040*/ 	.word	index@(_ZN7cutlass13device_kernelINS_4gemm6kernel13GemmUniversalIN4cute5tupleIJiiiiEEENS1_10collective13CollectiveMmaINS1_35MainloopSm100TmaUmmaWarpSpecializedILi32ELi2ELi4ENS5_IJNS4_1CILi8EEENSA_ILi1EEESC_EEEEENS5_IJNSA_ILi256EEENSA_ILi128EEENSA_ILi32EEEEEENS_12float_e5m2_tENS5_IJlSC_lEEESJ_SK_NS4_8TiledMMAINS4_8MMA_AtomIJNS4_10MMA_TraitsINS4_25SM100_MMA_F8F6F4_2x1SM_SSEJSJ_SJ_fSF_SG_NS4_17integral_constantINS4_4UMMA5MajorELSR_0EEESS_NSP_INSQ_7ScaleInELST_0EEESU_EEEEEENS4_6LayoutINS5_IJSC_SC_SC_EEENS5_IJNSA_ILi0EEESZ_SZ_EEEEENS5_IJNS4_10UnderscoreES12_S12_EEEEENS4_18SM100_TMA_2SM_LOADENS4_14ComposedLayoutINS4_7SwizzleILi1ELi4ELi3EEENS4_18smem_ptr_flag_bitsILi8EEENSX_INS5_IJSB_SH_EEENS5_IJSH_SC_EEEEEEEvNS4_8identityENS4_28SM100_TMA_2SM_LOAD_MULTICASTES1E_vS1F_EENS_8epilogue10collective18CollectiveEpilogueINS1I_23Sm100TmaWarpSpecializedILi2ELi2ELi64ELb0ELb0EEEJNS5_IJSG_SG_SH_EEENS5_IJNSX_ISG_SC_EENSX_INSA_ILi64EEESC_EEEEESJ_SK_SJ_SK_NS1I_6fusion15FusionCallbacksIS1M_NS1S_17LinearCombinationISJ_fSJ_fLNS_15FloatRoundStyleE2EEES1N_S1R_JEEENS4_5SM1004TMEM4LOAD26SM100_TMEM_LOAD_32dp32b64xENS4_13SM90_TMA_LOADENS16_INS17_ILi2ELi4ELi3EEES1A_NSX_INS5_IJSB_S1P_EEENS5_IJS1P_SC_EEEEEEENS4_39AutoVectorizingCopyWithAssumedAlignmentILi128EEENS4_14SM90_TMA_STOREES27_S29_S29_EEEvvEEEEvNT_6ParamsE)
        /*0044*/ 	.word	0x00000000
.L_29:


//--------------------- .nv.compat                --------------------------
	.section	.nv.compat,"",@"SHT_CUDA_COMPAT_INFO"
	.align	4
        /*0000*/ 	.byte	0x02, 0x09, 0x01, 0x00, 0x02, 0x02, 0x02, 0x00, 0x02, 0x05, 0x05, 0x00, 0x03, 0x07, 0x01, 0x01
        /*0010*/ 	.byte	0x02, 0x03, 0x01, 0x00, 0x02, 0x06, 0x01, 0x00, 0x04, 0x0b, 0x08, 0x00, 0x09, 0x00, 0x00, 0x00
        /*0020*/ 	.byte	0x00, 0x00, 0x00, 0x00


//--------------------- .nv.info._ZN7cutlass13device_kernelINS_4gemm6kernel13GemmUniversalIN4cute5tupleIJiiiiEEENS1_10collective13CollectiveMmaINS1_35MainloopSm100TmaUmmaWarpSpecializedILi32ELi2ELi4ENS5_IJNS4_1CILi8EEENSA_ILi1EEESC_EEEEENS5_IJNSA_ILi256EEENSA_ILi128EEENSA_ILi32EEEEEENS_12float_e5m2_tENS5_IJlSC_lEEESJ_SK_NS4_8TiledMMAINS4_8MMA_AtomIJNS4_10MMA_TraitsINS4_25SM100_MMA_F8F6F4_2x1SM_SSEJSJ_SJ_fSF_SG_NS4_17integral_constantINS4_4UMMA5MajorELSR_0EEESS_NSP_INSQ_7ScaleInELST_0EEESU_EEEEEENS4_6LayoutINS5_IJSC_SC_SC_EEENS5_IJNSA_ILi0EEESZ_SZ_EEEEENS5_IJNS4_10UnderscoreES12_S12_EEEEENS4_18SM100_TMA_2SM_LOADENS4_14ComposedLayoutINS4_7SwizzleILi1ELi4ELi3EEENS4_18smem_ptr_flag_bitsILi8EEENSX_INS5_IJSB_SH_EEENS5_IJSH_SC_EEEEEEEvNS4_8identityENS4_28SM100_TMA_2SM_LOAD_MULTICASTES1E_vS1F_EENS_8epilogue10collective18CollectiveEpilogueINS1I_23Sm100TmaWarpSpecializedILi2ELi2ELi64ELb0ELb0EEEJNS5_IJSG_SG_SH_EEENS5_IJNSX_ISG_SC_EENSX_INSA_ILi64EEESC_EEEEESJ_SK_SJ_SK_NS1I_6fusion15FusionCallbacksIS1M_NS1S_17LinearCombinationISJ_fSJ_fLNS_15FloatRoundStyleE2EEES1N_S1R_JEEENS4_5SM1004TMEM4LOAD26SM100_TMEM_LOAD_32dp32b64xENS4_13SM90_TMA_LOADENS16_INS17_ILi2ELi4ELi3EEES1A_NSX_INS5_IJSB_S1P_EEENS5_IJS1P_SC_EEEEEEENS4_39AutoVectorizingCopyWithAssumedAlignmentILi128EEENS4_14SM90_TMA_STOREES27_S29_S29_EEEvvEEEEvNT_6ParamsE --------------------------
	.section	.nv.info._ZN7cutlass13device_kernelINS_4gemm6kernel13GemmUniversalIN4cute5tupleIJiiiiEEENS1_10collective13CollectiveMmaINS1_35MainloopSm100TmaUmmaWarpSpecializedILi32ELi2ELi4ENS5_IJNS4_1CILi8EEENSA_ILi1EEESC_EEEEENS5_IJNSA_ILi256EEENSA_ILi128EEENSA_ILi32EEEEEENS_12float_e5m2_tENS5_IJlSC_lEEESJ_SK_NS4_8TiledMMAINS4_8MMA_AtomIJNS4_10MMA_TraitsINS4_25SM100_MMA_F8F6F4_2x1SM_SSEJSJ_SJ_fSF_SG_NS4_17integral_constantINS4_4UMMA5MajorELSR_0EEESS_NSP_INSQ_7ScaleInELST_0EEESU_EEEEEENS4_6LayoutINS5_IJSC_SC_SC_EEENS5_IJNSA_ILi0EEESZ_SZ_EEEEENS5_IJNS4_10UnderscoreES12_S12_EEEEENS4_18SM100_TMA_2SM_LOADENS4_14ComposedLayoutINS4_7SwizzleILi1ELi4ELi3EEENS4_18smem_ptr_flag_bitsILi8EEENSX_INS5_IJSB_SH_EEENS5_IJSH_SC_EEEEEEEvNS4_8identityENS4_28SM100_TMA_2SM_LOAD_MULTICASTES1E_vS1F_EENS_8epilogue10collective18CollectiveEpilogueINS1I_23Sm100TmaWarpSpecializedILi2ELi2ELi64ELb0ELb0EEEJNS5_IJSG_SG_SH_EEENS5_IJNSX_ISG_SC_EENSX_INSA_ILi64EEESC_EEEEESJ_SK_SJ_SK_NS1I_6fusion15FusionCallbacksIS1M_NS1S_17LinearCombinationISJ_fSJ_fLNS_15FloatRoundStyleE2EEES1N_S1R_JEEENS4_5SM1004TMEM4LOAD26SM100_TMEM_LOAD_32dp32b64xENS4_13SM90_TMA_LOADENS16_INS17_ILi2ELi4ELi3EEES1A_NSX_INS5_IJSB_S1P_EEENS5_IJS1P_SC_EEEEEEENS4_39AutoVectorizingCopyWithAssumedAlignmentILi128EEENS4_14SM90_TMA_STOREES27_S29_S29_EEEvvEEEEvNT_6ParamsE,"",@"SHT_CUDA_INFO"
	.sectionflags	@""
	.align	4


	//----- nvinfo : EIATTR_CUDA_API_VERSION
	.align		4
        /*0000*/ 	.byte	0x04, 0x37
        /*0002*/ 	.short	(.L_31 - .L_30)
.L_30:
        /*0004*/ 	.word	0x00000082


	//----- nvinfo : EIATTR_KPARAM_INFO
	.align		4
.L_31:
        /*0008*/ 	.byte	0x04, 0x17
        /*000a*/ 	.short	(.L_33 - .L_32)
.L_32:
        /*000c*/ 	.word	0x00000000
        /*0010*/ 	.short	0x0000
        /*0012*/ 	.short	0x0000
        /*0014*/ 	.byte	0x00, 0xf0, 0x01, 0x20


	//----- nvinfo : EIATTR_AT_ENTRY_FRAGMENTS
	.align		4
.L_33:
        /*0018*/ 	.byte	0x04, 0x4f
        /*001a*/ 	.short	(.L_35 - .L_34)


	//   ....[0]....
.L_34:
        /*001c*/ 	.word	0x00000007


	//----- nvinfo : EIATTR_RESERVED_SMEM_USED
	.align		4
.L_35:
        /*0020*/ 	.byte	0x01, 0x41
	.zero		2


	//----- nvinfo : EIATTR_SPARSE_MMA_MASK
	.align		4
        /*0024*/ 	.byte	0x03, 0x50
        /*0026*/ 	.short	0x0000


	//----- nvinfo : EIATTR_TCGEN05_2CTA_USED
	.align		4
        /*0028*/ 	.byte	0x01, 0x52
	.zero		2


	//----- nvinfo : EIATTR_MAXREG_COUNT
	.align		4
        /*002c*/ 	.byte	0x03, 0x1b
        /*002e*/ 	.short	0x00ff


	//----- nvinfo : EIATTR_NUM_BARRIERS
	.align		4
        /*0030*/ 	.byte	0x02, 0x4c
        /*0032*/ 	.byte	0x07
	.zero		1


	//----- nvinfo : EIATTR_EXTERNS
	.align		4
        /*0034*/ 	.byte	0x04, 0x0f
        /*0036*/ 	.short	(.L_37 - .L_36)


	//   ....[0]....
	.align		4
.L_36:
        /*0038*/ 	.word	index@(__assertfail)


	//----- nvinfo : EIATTR_MERCURY_ISA_VERSION
	.align		4
.L_37:
        /*003c*/ 	.byte	0x03, 0x5f
        /*003e*/ 	.short	0x0101


	//----- nvinfo : EIATTR_INT_WARP_WIDE_INSTR_OFFSETS
	.align		4
        /*0040*/ 	.byte	0x04, 0x31
        /*0042*/ 	.short	(.L_39 - .L_38)


	//   ....[0]....
.L_38:
        /*0044*/ 	.word	0x000010e0


	//   ....[1]....
        /*0048*/ 	.word	0x00001180


	//   ....[2]....
        /*004c*/ 	.word	0x000054c0


	//   ....[3]....
        /*0050*/ 	.word	0x000054e0


	//   ....[4]....
        /*0054*/ 	.word	0x00005510


	//   ....[5]....
        /*0058*/ 	.word	0x000060c0


	//   ....[6]....
        /*005c*/ 	.word	0x00006130


	//   ....[7]....
        /*0060*/ 	.word	0x00006220


	//   ....[8]....
        /*0064*/ 	.word	0x000062d0


	//----- nvinfo : EIATTR_COOP_GROUP_MASK_REGIDS
	.align		4
.L_39:
        /*0068*/ 	.byte	0x04, 0x29
        /*006a*/ 	.short	(.L_41 - .L_40)


	//   ....[0]....
.L_40:
        /*006c*/ 	.word	0xffffffff


	//   ....[1]....
        /*0070*/ 	.word	0xffffffff


	//   ....[2]....
        /*0074*/ 	.word	0xffffffff


	//   ....[3]....
        /*0078*/ 	.word	0xffffffff


	//   ....[4]....
        /*007c*/ 	.word	0xffffffff


	//   ....[5]....
        /*0080*/ 	.word	0xffffffff


	//   ....[6]....
        /*0084*/ 	.word	0xffffffff


	//   ....[7]....
        /*0088*/ 	.word	0xffffffff


	//   ....[8]....
        /*008c*/ 	.word	0xffffffff


	//   ....[9]....
        /*0090*/ 	.word	0xffffffff


	//   ....[10]....
        /*0094*/ 	.word	0xffffffff


	//   ....[11]....
        /*0098*/ 	.word	0xffffffff


	//   ....[12]....
        /*009c*/ 	.word	0xffffffff


	//   ....[13]....
        /*00a0*/ 	.word	0xffffffff


	//----- nvinfo : EIATTR_COOP_GROUP_INSTR_OFFSETS
	.align		4
.L_41:
        /*00a4*/ 	.byte	0x04, 0x28
        /*00a6*/ 	.short	(.L_43 - .L_42)


	//   ....[0]....
.L_42:
        /*00a8*/ 	.word	0x000000b0


	//   ....[1]....
        /*00ac*/ 	.word	0x00000520


	//   ....[2]....
        /*00b0*/ 	.word	0x00000a90


	//   ....[3]....
        /*00b4*/ 	.word	0x00000be0


	//   ....[4]....
        /*00b8*/ 	.word	0x00000cd0


	//   ....[5]....
        /*00bc*/ 	.word	0x00000e30


	//   ....[6]....
        /*00c0*/ 	.word	0x00000fc0


	//   ....[7]....
        /*00c4*/ 	.word	0x00001200


	//   ....[8]....
        /*00c8*/ 	.word	0x00002590


	//   ....[9]....
        /*00cc*/ 	.word	0x000043f0


	//   ....[10]....
        /*00d0*/ 	.word	0x000048c0


	//   ....[11]....
        /*00d4*/ 	.word	0x000048f0


	//   ....[12]....
        /*00d8*/ 	.word	0x000053c0


	//   ....[13]....
        /*00dc*/ 	.word	0x000055d0


	//----- nvinfo : EIATTR_VRC_CTA_INIT_COUNT
	.align		4
.L_43:
        /*00e0*/ 	.byte	0x02, 0x4a
        /*00e2*/ 	.byte	0x80
	.zero		1


	//----- nvinfo : EIATTR_SYSCALL_OFFSETS
	.align		4
        /*00e4*/ 	.byte	0x04, 0x46
        /*00e6*/ 	.short	(.L_45 - .L_44)


	//   ....[0]....
.L_44:
        /*00e8*/ 	.word	0x00006ec0


	//   ....[1]....
        /*00ec*/ 	.word	0x00007000


	//   ....[2]....
        /*00f0*/ 	.word	0x00007890


	//   ....[3]....
        /*00f4*/ 	.word	0x00008ea0


	//----- nvinfo : EIATTR_MBARRIER_INSTR_OFFSETS
	.align		4
.L_45:
        /*00f8*/ 	.byte	0x04, 0x39
        /*00fa*/ 	.short	(.L_47 - .L_46)


	//   ....[0]....
.L_46:
        /*00fc*/ 	.word	0x00000670
        /*0100*/ 	.word	0x000000ff
        /*0104*/ 	.word	0x00000000
        /*0108*/ 	.short	0x0100
        /*010a*/ 	.byte	0x04
	.zero		1


	//   ....[1]....
        /*010c*/ 	.word	0x00000680
        /*0110*/ 	.word	0x000000ff
        /*0114*/ 	.word	0x00000100
        /*0118*/ 	.short	0x0100
        /*011a*/ 	.byte	0x04
	.zero		1


	//   ....[2]....
        /*011c*/ 	.word	0x00000690
        /*0120*/ 	.word	0x000000ff
        /*0124*/ 	.word	0x00000008
        /*0128*/ 	.short	0x0100
        /*012a*/ 	.byte	0x04
	.zero		1


	//   ....[3]....
        /*012c*/ 	.word	0x000006a0
        /*0130*/ 	.word	0x000000ff
        /*0134*/ 	.word	0x00000108
        /*0138*/ 	.short	0x0100
        /*013a*/ 	.byte	0x04
	.zero		1


	//   ....[4]....
        /*013c*/ 	.word	0x000006b0
        /*0140*/ 	.word	0x000000ff
        /*0144*/ 	.word	0x00000010
        /*0148*/ 	.short	0x0100
        /*014a*/ 	.byte	0x04
	.zero		1


	//   ....[5]....
        /*014c*/ 	.word	0x000006c0
        /*0150*/ 	.word	0x000000ff
        /*0154*/ 	.word	0x00000110
        /*0158*/ 	.short	0x0100
        /*015a*/ 	.byte	0x04
	.zero		1


	//   ....[6]....
        /*015c*/ 	.word	0x000006d0
        /*0160*/ 	.word	0x000000ff
        /*0164*/ 	.word	0x00000018
        /*0168*/ 	.short	0x0100
        /*016a*/ 	.byte	0x04
	.zero		1


	//   ....[7]....
        /*016c*/ 	.word	0x000006e0
        /*0170*/ 	.word	0x000000ff
        /*0174*/ 	.word	0x00000118
        /*0178*/ 	.short	0x0100
        /*017a*/ 	.byte	0x04
	.zero		1


	//   ....[8]....
        /*017c*/ 	.word	0x000006f0
        /*0180*/ 	.word	0x000000ff
        /*0184*/ 	.word	0x00000020
        /*0188*/ 	.short	0x0100
        /*018a*/ 	.byte	0x04
	.zero		1


	//   ....[9]....
        /*018c*/ 	.word	0x00000700
        /*0190*/ 	.word	0x000000ff
        /*0194*/ 	.word	0x00000120
        /*0198*/ 	.short	0x0100
        /*019a*/ 	.byte	0x04
	.zero		1


	//   ....[10]....
        /*019c*/ 	.word	0x00000710
        /*01a0*/ 	.word	0x000000ff
        /*01a4*/ 	.word	0x00000028
        /*01a8*/ 	.short	0x0100
        /*01aa*/ 	.byte	0x04
	.zero		1


	//   ....[11]....
        /*01ac*/ 	.word	0x00000720
        /*01b0*/ 	.word	0x000000ff
        /*01b4*/ 	.word	0x00000128
        /*01b8*/ 	.short	0x0100
        /*01ba*/ 	.byte	0x04
	.zero		1


	//   ....[12]....
        /*01bc*/ 	.word	0x00000730
        /*01c0*/ 	.word	0x000000ff
        /*01c4*/ 	.word	0x00000030
        /*01c8*/ 	.short	0x0100
        /*01ca*/ 	.byte	0x04
	.zero		1


	//   ....[13]....
        /*01cc*/ 	.word	0x00000740
        /*01d0*/ 	.word	0x000000ff
        /*01d4*/ 	.word	0x00000130
        /*01d8*/ 	.short	0x0100
        /*01da*/ 	.byte	0x04
	.zero		1


	//   ....[14]....
        /*01dc*/ 	.word	0x00000750
        /*01e0*/ 	.word	0x000000ff
        /*01e4*/ 	.word	0x00000038
        /*01e8*/ 	.short	0x0100
        /*01ea*/ 	.byte	0x04
	.zero		1


	//   ....[15]....
        /*01ec*/ 	.word	0x00000760
        /*01f0*/ 	.word	0x000000ff
        /*01f4*/ 	.word	0x00000138
        /*01f8*/ 	.short	0x0100
        /*01fa*/ 	.byte	0x04
	.zero		1


	//   ....[16]....
        /*01fc*/ 	.word	0x00000770
        /*0200*/ 	.word	0x000000ff
        /*0204*/ 	.word	0x00000040
        /*0208*/ 	.short	0x0100
        /*020a*/ 	.byte	0x04
	.zero		1


	//   ....[17]....
        /*020c*/ 	.word	0x00000780
        /*0210*/ 	.word	0x000000ff
        /*0214*/ 	.word	0x00000140
        /*0218*/ 	.short	0x0100
        /*021a*/ 	.byte	0x04
	.zero		1


	//   ....[18]....
        /*021c*/ 	.word	0x00000790
        /*0220*/ 	.word	0x000000ff
        /*0224*/ 	.word	0x00000048
        /*0228*/ 	.short	0x0100
        /*022a*/ 	.byte	0x04
	.zero		1


	//   ....[19]....
        /*022c*/ 	.word	0x000007a0
        /*0230*/ 	.word	0x000000ff
        /*0234*/ 	.word	0x00000148
        /*0238*/ 	.short	0x0100
        /*023a*/ 	.byte	0x04
	.zero		1


	//   ....[20]....
        /*023c*/ 	.word	0x000007b0
        /*0240*/ 	.word	0x000000ff
        /*0244*/ 	.word	0x00000050
        /*0248*/ 	.short	0x0100
        /*024a*/ 	.byte	0x04
	.zero		1


	//   ....[21]....
        /*024c*/ 	.word	0x000007c0
        /*0250*/ 	.word	0x000000ff
        /*0254*/ 	.word	0x00000150
        /*0258*/ 	.short	0x0100
        /*025a*/ 	.byte	0x04
	.zero		1


	//   ....[22]....
        /*025c*/ 	.word	0x000007d0
        /*0260*/ 	.word	0x000000ff
        /*0264*/ 	.word	0x00000058
        /*0268*/ 	.short	0x0100
        /*026a*/ 	.byte	0x04
	.zero		1


	//   ....[23]....
        /*026c*/ 	.word	0x000007e0
        /*0270*/ 	.word	0x000000ff
        /*0274*/ 	.word	0x00000158
        /*0278*/ 	.short	0x0100
        /*027a*/ 	.byte	0x04
	.zero		1


	//   ....[24]....
        /*027c*/ 	.word	0x000007f0
        /*0280*/ 	.word	0x000000ff
        /*0284*/ 	.word	0x00000060
        /*0288*/ 	.short	0x0100
        /*028a*/ 	.byte	0x04
	.zero		1


	//   ....[25]....
        /*028c*/ 	.word	0x00000800
        /*0290*/ 	.word	0x000000ff
        /*0294*/ 	.word	0x00000160
        /*0298*/ 	.short	0x0100
        /*029a*/ 	.byte	0x04
	.zero		1


	//   ....[26]....
        /*029c*/ 	.word	0x00000810
        /*02a0*/ 	.word	0x000000ff
        /*02a4*/ 	.word	0x00000068
        /*02a8*/ 	.short	0x0100
        /*02aa*/ 	.byte	0x04
	.zero		1


	//   ....[27]....
        /*02ac*/ 	.word	0x00000820
        /*02b0*/ 	.word	0x000000ff
        /*02b4*/ 	.word	0x00000168
        /*02b8*/ 	.short	0x0100
        /*02ba*/ 	.byte	0x04
	.zero		1


	//   ....[28]....
        /*02bc*/ 	.word	0x00000830
        /*02c0*/ 	.word	0x000000ff
        /*02c4*/ 	.word	0x00000070
        /*02c8*/ 	.short	0x0100
        /*02ca*/ 	.byte	0x04
	.zero		1


	//   ....[29]....
        /*02cc*/ 	.word	0x00000840
        /*02d0*/ 	.word	0x000000ff
        /*02d4*/ 	.word	0x00000170
        /*02d8*/ 	.short	0x0100
        /*02da*/ 	.byte	0x04
	.zero		1


	//   ....[30]....
        /*02dc*/ 	.word	0x00000850
        /*02e0*/ 	.word	0x000000ff
        /*02e4*/ 	.word	0x00000078
        /*02e8*/ 	.short	0x0100
        /*02ea*/ 	.byte	0x04
	.zero		1


	//   ....[31]....
        /*02ec*/ 	.word	0x00000860
        /*02f0*/ 	.word	0x000000ff
        /*02f4*/ 	.word	0x00000178
        /*02f8*/ 	.short	0x0100
        /*02fa*/ 	.byte	0x04
	.zero		1


	//   ....[32]....
        /*02fc*/ 	.word	0x00000870
        /*0300*/ 	.word	0x000000ff
        /*0304*/ 	.word	0x00000080
        /*0308*/ 	.short	0x0100
        /*030a*/ 	.byte	0x04
	.zero		1


	//   ....[33]....
        /*030c*/ 	.word	0x00000880
        /*0310*/ 	.word	0x000000ff
        /*0314*/ 	.word	0x00000180
        /*0318*/ 	.short	0x0100
        /*031a*/ 	.byte	0x04
	.zero		1


	//   ....[34]....
        /*031c*/ 	.word	0x00000890
        /*0320*/ 	.word	0x000000ff
        /*0324*/ 	.word	0x00000088
        /*0328*/ 	.short	0x0100
        /*032a*/ 	.byte	0x04
	.zero		1


	//   ....[35]....
        /*032c*/ 	.word	0x000008a0
        /*0330*/ 	.word	0x000000ff
        /*0334*/ 	.word	0x00000188
        /*0338*/ 	.short	0x0100
        /*033a*/ 	.byte	0x04
	.zero		1


	//   ....[36]....
        /*033c*/ 	.word	0x000008b0
        /*0340*/ 	.word	0x000000ff
        /*0344*/ 	.word	0x00000090
        /*0348*/ 	.short	0x0100
        /*034a*/ 	.byte	0x04
	.zero		1


	//   ....[37]....
        /*034c*/ 	.word	0x000008c0
        /*0350*/ 	.word	0x000000ff
        /*0354*/ 	.word	0x00000190
        /*0358*/ 	.short	0x0100
        /*035a*/ 	.byte	0x04
	.zero		1


	//   ....[38]....
        /*035c*/ 	.word	0x000008d0
        /*0360*/ 	.word	0x000000ff
        /*0364*/ 	.word	0x00000098
        /*0368*/ 	.short	0x0100
        /*036a*/ 	.byte	0x04
	.zero		1


	//   ....[39]....
        /*036c*/ 	.word	0x000008e0
        /*0370*/ 	.word	0x000000ff
        /*0374*/ 	.word	0x00000198
        /*0378*/ 	.short	0x0100
        /*037a*/ 	.byte	0x04
	.zero		1


	//   ....[40]....
        /*037c*/ 	.word	0x000008f0
        /*0380*/ 	.word	0x000000ff
        /*0384*/ 	.word	0x000000a0
        /*0388*/ 	.short	0x0100
        /*038a*/ 	.byte	0x04
	.zero		1


	//   ....[41]....
        /*038c*/ 	.word	0x00000900
        /*0390*/ 	.word	0x000000ff
        /*0394*/ 	.word	0x000001a0
        /*0398*/ 	.short	0x0100
        /*039a*/ 	.byte	0x04
	.zero		1


	//   ....[42]....
        /*039c*/ 	.word	0x00000910
        /*03a0*/ 	.word	0x000000ff
        /*03a4*/ 	.word	0x000000a8
        /*03a8*/ 	.short	0x0100
        /*03aa*/ 	.byte	0x04
	.zero		1


	//   ....[43]....
        /*03ac*/ 	.word	0x00000920
        /*03b0*/ 	.word	0x000000ff
        /*03b4*/ 	.word	0x000001a8
        /*03b8*/ 	.short	0x0100
        /*03ba*/ 	.byte	0x04
	.zero		1


	//   ....[44]....
        /*03bc*/ 	.word	0x00000930
        /*03c0*/ 	.word	0x000000ff
        /*03c4*/ 	.word	0x000000b0
        /*03c8*/ 	.short	0x0100
        /*03ca*/ 	.byte	0x04
	.zero		1


	//   ....[45]....
        /*03cc*/ 	.word	0x00000940
        /*03d0*/ 	.word	0x000000ff
        /*03d4*/ 	.word	0x000001b0
        /*03d8*/ 	.short	0x0100
        /*03da*/ 	.byte	0x04
	.zero		1


	//   ....[46]....
        /*03dc*/ 	.word	0x00000950
        /*03e0*/ 	.word	0x000000ff
        /*03e4*/ 	.word	0x000000b8
        /*03e8*/ 	.short	0x0100
        /*03ea*/ 	.byte	0x04
	.zero		1


	//   ....[47]....
        /*03ec*/ 	.word	0x00000960
        /*03f0*/ 	.word	0x000000ff
        /*03f4*/ 	.word	0x000001b8
        /*03f8*/ 	.short	0x0100
        /*03fa*/ 	.byte	0x04
	.zero		1


	//   ....[48]....
        /*03fc*/ 	.word	0x00000970
        /*0400*/ 	.word	0x000000ff
        /*0404*/ 	.word	0x000000c0
        /*0408*/ 	.short	0x0100
        /*040a*/ 	.byte	0x04
	.zero		1


	//   ....[49]....
        /*040c*/ 	.word	0x00000980
        /*0410*/ 	.word	0x000000ff
        /*0414*/ 	.word	0x000001c0
        /*0418*/ 	.short	0x0100
        /*041a*/ 	.byte	0x04
	.zero		1


	//   ....[50]....
        /*041c*/ 	.word	0x00000990
        /*0420*/ 	.word	0x000000ff
        /*0424*/ 	.word	0x000000c8
        /*0428*/ 	.short	0x0100
        /*042a*/ 	.byte	0x04
	.zero		1


	//   ....[51]....
        /*042c*/ 	.word	0x000009a0
        /*0430*/ 	.word	0x000000ff
        /*0434*/ 	.word	0x000001c8
        /*0438*/ 	.short	0x0100
        /*043a*/ 	.byte	0x04
	.zero		1


	//   ....[52]....
        /*043c*/ 	.word	0x000009b0
        /*0440*/ 	.word	0x000000ff
        /*0444*/ 	.word	0x000000d0
        /*0448*/ 	.short	0x0100
        /*044a*/ 	.byte	0x04
	.zero		1


	//   ....[53]....
        /*044c*/ 	.word	0x000009c0
        /*0450*/ 	.word	0x000000ff
        /*0454*/ 	.word	0x000001d0
        /*0458*/ 	.short	0x0100
        /*045a*/ 	.byte	0x04
	.zero		1


	//   ....[54]....
        /*045c*/ 	.word	0x000009d0
        /*0460*/ 	.word	0x000000ff
        /*0464*/ 	.word	0x000000d8
        /*0468*/ 	.short	0x0100
        /*046a*/ 	.byte	0x04
	.zero		1


	//   ....[55]....
        /*046c*/ 	.word	0x000009e0
        /*0470*/ 	.word	0x000000ff
        /*0474*/ 	.word	0x000001d8
        /*0478*/ 	.short	0x0100
        /*047a*/ 	.byte	0x04
	.zero		1


	//   ....[56]....
        /*047c*/ 	.word	0x000009f0
        /*0480*/ 	.word	0x000000ff
        /*0484*/ 	.word	0x000000e0
        /*0488*/ 	.short	0x0100
        /*048a*/ 	.byte	0x04
	.zero		1


	//   ....[57]....
        /*048c*/ 	.word	0x00000a00
        /*0490*/ 	.word	0x000000ff
        /*0494*/ 	.word	0x000001e0
        /*0498*/ 	.short	0x0100
        /*049a*/ 	.byte	0x04
	.zero		1


	//   ....[58]....
        /*049c*/ 	.word	0x00000a10
        /*04a0*/ 	.word	0x000000ff
        /*04a4*/ 	.word	0x000000e8
        /*04a8*/ 	.short	0x0100
        /*04aa*/ 	.byte	0x04
	.zero		1


	//   ....[59]....
        /*04ac*/ 	.word	0x00000a20
        /*04b0*/ 	.word	0x000000ff
        /*04b4*/ 	.word	0x000001e8
        /*04b8*/ 	.short	0x0100
        /*04ba*/ 	.byte	0x04
	.zero		1


	//   ....[60]....
        /*04bc*/ 	.word	0x00000a30
        /*04c0*/ 	.word	0x000000ff
        /*04c4*/ 	.word	0x000000f0
        /*04c8*/ 	.short	0x0100
        /*04ca*/ 	.byte	0x04
	.zero		1


	//   ....[61]....
        /*04cc*/ 	.word	0x00000a40
        /*04d0*/ 	.word	0x000000ff
        /*04d4*/ 	.word	0x000001f0
        /*04d8*/ 	.short	0x0100
        /*04da*/ 	.byte	0x04
	.zero		1


	//   ....[62]....
        /*04dc*/ 	.word	0x00000a50
        /*04e0*/ 	.word	0x000000ff
        /*04e4*/ 	.word	0x000000f8
        /*04e8*/ 	.short	0x0100
        /*04ea*/ 	.byte	0x04
	.zero		1


	//   ....[63]....
        /*04ec*/ 	.word	0x00000a60
        /*04f0*/ 	.word	0x000000ff
        /*04f4*/ 	.word	0x000001f8
        /*04f8*/ 	.short	0x0100
        /*04fa*/ 	.byte	0x04
	.zero		1


	//   ....[64]....
        /*04fc*/ 	.word	0x00000b90
        /*0500*/ 	.word	0x000000ff
        /*0504*/ 	.word	0x00000200
        /*0508*/ 	.short	0x0100
        /*050a*/ 	.byte	0x04
	.zero		1


	//   ....[65]....
        /*050c*/ 	.word	0x00000ba0
        /*0510*/ 	.word	0x000000ff
        /*0514*/ 	.word	0x00000210
        /*0518*/ 	.short	0x0100
        /*051a*/ 	.byte	0x04
	.zero		1


	//   ....[66]....
        /*051c*/ 	.word	0x00000bb0
        /*0520*/ 	.word	0x000000ff
        /*0524*/ 	.word	0x00000208
        /*0528*/ 	.short	0x0100
        /*052a*/ 	.byte	0x04
	.zero		1


	//   ....[67]....
        /*052c*/ 	.word	0x00000bc0
        /*0530*/ 	.word	0x000000ff
        /*0534*/ 	.word	0x00000218
        /*0538*/ 	.short	0x0100
        /*053a*/ 	.byte	0x04
	.zero		1


	//   ....[68]....
        /*053c*/ 	.word	0x00000ca0
        /*0540*/ 	.word	0x000000ff
        /*0544*/ 	.word	0x00000220
        /*0548*/ 	.short	0x0100
        /*054a*/ 	.byte	0x06
	.zero		1


	//   ....[69]....
        /*054c*/ 	.word	0x00000cb0
        /*0550*/ 	.word	0x000000ff
        /*0554*/ 	.word	0x00000228
        /*0558*/ 	.short	0x0100
        /*055a*/ 	.byte	0x06
	.zero		1


	//   ....[70]....
        /*055c*/ 	.word	0x00000de0
        /*0560*/ 	.word	0x000000ff
        /*0564*/ 	.word	0x00000230
        /*0568*/ 	.short	0x0100
        /*056a*/ 	.byte	0x06
	.zero		1


	//   ....[71]....
        /*056c*/ 	.word	0x00000df0
        /*0570*/ 	.word	0x000000ff
        /*0574*/ 	.word	0x00000240
        /*0578*/ 	.short	0x0100
        /*057a*/ 	.byte	0x06
	.zero		1


	//   ....[72]....
        /*057c*/ 	.word	0x00000e00
        /*0580*/ 	.word	0x000000ff
        /*0584*/ 	.word	0x00000238
        /*0588*/ 	.short	0x0100
        /*058a*/ 	.byte	0x06
	.zero		1


	//   ....[73]....
        /*058c*/ 	.word	0x00000e10
        /*0590*/ 	.word	0x000000ff
        /*0594*/ 	.word	0x00000248
        /*0598*/ 	.short	0x0100
        /*059a*/ 	.byte	0x06
	.zero		1


	//   ....[74]....
        /*059c*/ 	.word	0x00000f30
        /*05a0*/ 	.word	0x000000ff
        /*05a4*/ 	.word	0x00000250
        /*05a8*/ 	.short	0x0100
        /*05aa*/ 	.byte	0x04
	.zero		1


	//   ....[75]....
        /*05ac*/ 	.word	0x00000f40
        /*05b0*/ 	.word	0x000000ff
        /*05b4*/ 	.word	0x00000270
        /*05b8*/ 	.short	0x0100
        /*05ba*/ 	.byte	0x04
	.zero		1


	//   ....[76]....
        /*05bc*/ 	.word	0x00000f50
        /*05c0*/ 	.word	0x000000ff
        /*05c4*/ 	.word	0x00000258
        /*05c8*/ 	.short	0x0100
        /*05ca*/ 	.byte	0x04
	.zero		1


	//   ....[77]....
        /*05cc*/ 	.word	0x00000f60
        /*05d0*/ 	.word	0x000000ff
        /*05d4*/ 	.word	0x00000278
        /*05d8*/ 	.short	0x0100
        /*05da*/ 	.byte	0x04
	.zero		1


	//   ....[78]....
        /*05dc*/ 	.word	0x00000f70
        /*05e0*/ 	.word	0x000000ff
        /*05e4*/ 	.word	0x00000260
        /*05e8*/ 	.short	0x0100
        /*05ea*/ 	.byte	0x04
	.zero		1


	//   ....[79]....
        /*05ec*/ 	.word	0x00000f80
        /*05f0*/ 	.word	0x000000ff
        /*05f4*/ 	.word	0x00000280
        /*05f8*/ 	.short	0x0100
        /*05fa*/ 	.byte	0x04
	.zero		1


	//   ....[80]....
        /*05fc*/ 	.word	0x00000f90
        /*0600*/ 	.word	0x000000ff
        /*0604*/ 	.word	0x00000268
        /*0608*/ 	.short	0x0100
        /*060a*/ 	.byte	0x04
	.zero		1


	//   ....[81]....
        /*060c*/ 	.word	0x00000fa0
        /*0610*/ 	.word	0x000000ff
        /*0614*/ 	.word	0x00000288
        /*0618*/ 	.short	0x0100
        /*061a*/ 	.byte	0x04
	.zero		1


	//   ....[82]....
        /*061c*/ 	.word	0x00001090
        /*0620*/ 	.word	0x000000ff
        /*0624*/ 	.word	0x00000290
        /*0628*/ 	.short	0x0100
        /*062a*/ 	.byte	0x04
	.zero		1


	//   ....[83]....
        /*062c*/ 	.word	0x000010a0
        /*0630*/ 	.word	0x000000ff
        /*0634*/ 	.word	0x000002a0
        /*0638*/ 	.short	0x0100
        /*063a*/ 	.byte	0x04
	.zero		1


	//   ....[84]....
        /*063c*/ 	.word	0x000010b0
        /*0640*/ 	.word	0x000000ff
        /*0644*/ 	.word	0x00000298
        /*0648*/ 	.short	0x0100
        /*064a*/ 	.byte	0x04
	.zero		1


	//   ....[85]....
        /*064c*/ 	.word	0x000010c0
        /*0650*/ 	.word	0x000000ff
        /*0654*/ 	.word	0x000002a8
        /*0658*/ 	.short	0x0100
        /*065a*/ 	.byte	0x04
	.zero		1


	//   ....[86]....
        /*065c*/ 	.word	0x000011c0
        /*0660*/ 	.word	0x000000ff
        /*0664*/ 	.word	0x000002b0
        /*0668*/ 	.short	0x0100
        /*066a*/ 	.byte	0x06
	.zero		1


	//   ....[87]....
        /*066c*/ 	.word	0x00001de0
        /*0670*/ 	.word	0x00000000
        /*0674*/ 	.word	0x000002a0
        /*0678*/ 	.short	0x010a
        /*067a*/ 	.byte	0xff
	.zero		1


	//   ....[88]....
        /*067c*/ 	.word	0x00001e00
        /*0680*/ 	.word	0x00000000
        /*0684*/ 	.word	0x00000290
        /*0688*/ 	.short	0x0101
        /*068a*/ 	.byte	0xff
	.zero		1


	//   ....[89]....
        /*068c*/ 	.word	0x00001eb0
        /*0690*/ 	.word	0x000000ff
        /*0694*/ 	.word	0x00000100
        /*0698*/ 	.short	0x010a
        /*069a*/ 	.byte	0x04
	.zero		1


	//   ....[90]....
        /*069c*/ 	.word	0x00001f80
        /*06a0*/ 	.word	0x000000ff
        /*06a4*/ 	.word	0x00000100
        /*06a8*/ 	.short	0x010a
        /*06aa*/ 	.byte	0x21
	.zero		1


	//   ....[91]....
        /*06ac*/ 	.word	0x00002130
        /*06b0*/ 	.word	0x000000ff
        /*06b4*/ 	.word	0x00000100
        /*06b8*/ 	.short	0x010a
        /*06ba*/ 	.byte	0x05
	.zero		1


	//   ....[92]....
        /*06bc*/ 	.word	0x00002240
        /*06c0*/ 	.word	0x000000ff
        /*06c4*/ 	.word	0x00000228
        /*06c8*/ 	.short	0x0101
        /*06ca*/ 	.byte	0x0d
	.zero		1


	//   ....[93]....
        /*06cc*/ 	.word	0x00002260
        /*06d0*/ 	.word	0x000000ff
        /*06d4*/ 	.word	0x00000100
        /*06d8*/ 	.short	0x010a
        /*06da*/ 	.byte	0x04
	.zero		1


	//   ....[94]....
        /*06dc*/ 	.word	0x000022e0
        /*06e0*/ 	.word	0x000000ff
        /*06e4*/ 	.word	0x00000100
        /*06e8*/ 	.short	0x010a
        /*06ea*/ 	.byte	0x09
	.zero		1


	//   ....[95]....
        /*06ec*/ 	.word	0x000024b0
        /*06f0*/ 	.word	0x000000ff
        /*06f4*/ 	.word	0x00000100
        /*06f8*/ 	.short	0x010a
        /*06fa*/ 	.byte	0x05
	.zero		1


	//   ....[96]....
        /*06fc*/ 	.word	0x000025c0
        /*0700*/ 	.word	0x00000003
        /*0704*/ 	.word	0x00000230
        /*0708*/ 	.short	0x010a
        /*070a*/ 	.byte	0xff
	.zero		1


	//   ....[97]....
        /*070c*/ 	.word	0x00002710
        /*0710*/ 	.word	0x00000000
        /*0714*/ 	.word	0x00000000
        /*0718*/ 	.short	0x0101
        /*071a*/ 	.byte	0xff
	.zero		1


	//   ....[98]....
        /*071c*/ 	.word	0x00002cb0
        /*0720*/ 	.word	0x000000ff
        /*0724*/ 	.word	0x00000000
        /*0728*/ 	.short	0x010a
        /*072a*/ 	.byte	0x04
	.zero		1


	//   ....[99]....
        /*072c*/ 	.word	0x00002d40
        /*0730*/ 	.word	0x000000ff
        /*0734*/ 	.word	0x00000000
        /*0738*/ 	.short	0x010a
        /*073a*/ 	.byte	0x05
	.zero		1


	//   ....[100]....
        /*073c*/ 	.word	0x00002dd0
        /*0740*/ 	.word	0x000000ff
        /*0744*/ 	.word	0x00000000
        /*0748*/ 	.short	0x010a
        /*074a*/ 	.byte	0x05
	.zero		1


	//   ....[101]....
        /*074c*/ 	.word	0x00002e60
        /*0750*/ 	.word	0x000000ff
        /*0754*/ 	.word	0x00000000
        /*0758*/ 	.short	0x010a
        /*075a*/ 	.byte	0x05
	.zero		1


	//   ....[102]....
        /*075c*/ 	.word	0x00002ef0
        /*0760*/ 	.word	0x000000ff
        /*0764*/ 	.word	0x00000000
        /*0768*/ 	.short	0x010a
        /*076a*/ 	.byte	0x05
	.zero		1


	//   ....[103]....
        /*076c*/ 	.word	0x00002f80
        /*0770*/ 	.word	0x000000ff
        /*0774*/ 	.word	0x00000000
        /*0778*/ 	.short	0x010a
        /*077a*/ 	.byte	0x05
	.zero		1


	//   ....[104]....
        /*077c*/ 	.word	0x00003010
        /*0780*/ 	.word	0x000000ff
        /*0784*/ 	.word	0x00000000
        /*0788*/ 	.short	0x010a
        /*078a*/ 	.byte	0x05
	.zero		1


	//   ....[105]....
        /*078c*/ 	.word	0x000030a0
        /*0790*/ 	.word	0x000000ff
        /*0794*/ 	.word	0x00000000
        /*0798*/ 	.short	0x010a
        /*079a*/ 	.byte	0x05
	.zero		1


	//   ....[106]....
        /*079c*/ 	.word	0x00003130
        /*07a0*/ 	.word	0x000000ff
        /*07a4*/ 	.word	0x00000000
        /*07a8*/ 	.short	0x010a
        /*07aa*/ 	.byte	0x05
	.zero		1


	//   ....[107]....
        /*07ac*/ 	.word	0x000031c0
        /*07b0*/ 	.word	0x000000ff
        /*07b4*/ 	.word	0x00000000
        /*07b8*/ 	.short	0x010a
        /*07ba*/ 	.byte	0x05
	.zero		1


	//   ....[108]....
        /*07bc*/ 	.word	0x00003250
        /*07c0*/ 	.word	0x000000ff
        /*07c4*/ 	.word	0x00000000
        /*07c8*/ 	.short	0x010a
        /*07ca*/ 	.byte	0x05
	.zero		1


	//   ....[109]....
        /*07cc*/ 	.word	0x000032e0
        /*07d0*/ 	.word	0x000000ff
        /*07d4*/ 	.word	0x00000000
        /*07d8*/ 	.short	0x010a
        /*07da*/ 	.byte	0x05
	.zero		1


	//   ....[110]....
        /*07dc*/ 	.word	0x00003370
        /*07e0*/ 	.word	0x000000ff
        /*07e4*/ 	.word	0x00000000
        /*07e8*/ 	.short	0x010a
        /*07ea*/ 	.byte	0x05
	.zero		1


	//   ....[111]....
        /*07ec*/ 	.word	0x00003400
        /*07f0*/ 	.word	0x000000ff
        /*07f4*/ 	.word	0x00000000
        /*07f8*/ 	.short	0x010a
        /*07fa*/ 	.byte	0x05
	.zero		1


	//   ....[112]....
        /*07fc*/ 	.word	0x00003490
        /*0800*/ 	.word	0x000000ff
        /*0804*/ 	.word	0x00000000
        /*0808*/ 	.short	0x010a
        /*080a*/ 	.byte	0x05
	.zero		1


	//   ....[113]....
        /*080c*/ 	.word	0x00003520
        /*0810*/ 	.word	0x000000ff
        /*0814*/ 	.word	0x00000000
        /*0818*/ 	.short	0x010a
        /*081a*/ 	.byte	0x05
	.zero		1


	//   ....[114]....
        /*081c*/ 	.word	0x000035b0
        /*0820*/ 	.word	0x000000ff
        /*0824*/ 	.word	0x00000000
        /*0828*/ 	.short	0x010a
        /*082a*/ 	.byte	0x05
	.zero		1


	//   ....[115]....
        /*082c*/ 	.word	0x00003640
        /*0830*/ 	.word	0x000000ff
        /*0834*/ 	.word	0x00000000
        /*0838*/ 	.short	0x010a
        /*083a*/ 	.byte	0x05
	.zero		1


	//   ....[116]....
        /*083c*/ 	.word	0x000036d0
        /*0840*/ 	.word	0x000000ff
        /*0844*/ 	.word	0x00000000
        /*0848*/ 	.short	0x010a
        /*084a*/ 	.byte	0x05
	.zero		1


	//   ....[117]....
        /*084c*/ 	.word	0x00003760
        /*0850*/ 	.word	0x000000ff
        /*0854*/ 	.word	0x00000000
        /*0858*/ 	.short	0x010a
        /*085a*/ 	.byte	0x05
	.zero		1


	//   ....[118]....
        /*085c*/ 	.word	0x000037f0
        /*0860*/ 	.word	0x000000ff
        /*0864*/ 	.word	0x00000000
        /*0868*/ 	.short	0x010a
        /*086a*/ 	.byte	0x05
	.zero		1


	//   ....[119]....
        /*086c*/ 	.word	0x00003880
        /*0870*/ 	.word	0x000000ff
        /*0874*/ 	.word	0x00000000
        /*0878*/ 	.short	0x010a
        /*087a*/ 	.byte	0x05
	.zero		1


	//   ....[120]....
        /*087c*/ 	.word	0x00003910
        /*0880*/ 	.word	0x000000ff
        /*0884*/ 	.word	0x00000000
        /*0888*/ 	.short	0x010a
        /*088a*/ 	.byte	0x05
	.zero		1


	//   ....[121]....
        /*088c*/ 	.word	0x000039a0
        /*0890*/ 	.word	0x000000ff
        /*0894*/ 	.word	0x00000000
        /*0898*/ 	.short	0x010a
        /*089a*/ 	.byte	0x05
	.zero		1


	//   ....[122]....
        /*089c*/ 	.word	0x00003a30
        /*08a0*/ 	.word	0x000000ff
        /*08a4*/ 	.word	0x00000000
        /*08a8*/ 	.short	0x010a
        /*08aa*/ 	.byte	0x05
	.zero		1


	//   ....[123]....
        /*08ac*/ 	.word	0x00003ac0
        /*08b0*/ 	.word	0x000000ff
        /*08b4*/ 	.word	0x00000000
        /*08b8*/ 	.short	0x010a
        /*08ba*/ 	.byte	0x05
	.zero		1


	//   ....[124]....
        /*08bc*/ 	.word	0x00003b50
        /*08c0*/ 	.word	0x000000ff
        /*08c4*/ 	.word	0x00000000
        /*08c8*/ 	.short	0x010a
        /*08ca*/ 	.byte	0x05
	.zero		1


	//   ....[125]....
        /*08cc*/ 	.word	0x00003be0
        /*08d0*/ 	.word	0x000000ff
        /*08d4*/ 	.word	0x00000000
        /*08d8*/ 	.short	0x010a
        /*08da*/ 	.byte	0x05
	.zero		1


	//   ....[126]....
        /*08dc*/ 	.word	0x00003c70
        /*08e0*/ 	.word	0x000000ff
        /*08e4*/ 	.word	0x00000000
        /*08e8*/ 	.short	0x010a
        /*08ea*/ 	.byte	0x05
	.zero		1


	//   ....[127]....
        /*08ec*/ 	.word	0x00003d00
        /*08f0*/ 	.word	0x000000ff
        /*08f4*/ 	.word	0x00000000
        /*08f8*/ 	.short	0x010a
        /*08fa*/ 	.byte	0x05
	.zero		1


	//   ....[128]....
        /*08fc*/ 	.word	0x00003d90
        /*0900*/ 	.word	0x000000ff
        /*0904*/ 	.word	0x00000000
        /*0908*/ 	.short	0x010a
        /*090a*/ 	.byte	0x05
	.zero		1


	//   ....[129]....
        /*090c*/ 	.word	0x00003e30
        /*0910*/ 	.word	0x00000000
        /*0914*/ 	.word	0x00000000
        /*0918*/ 	.short	0x010a
        /*091a*/ 	.byte	0xff
	.zero		1


	//   ....[130]....
        /*091c*/ 	.word	0x00003f50
        /*0920*/ 	.word	0x00000002
        /*0924*/ 	.word	0x00000290
        /*0928*/ 	.short	0x010a
        /*092a*/ 	.byte	0xff
	.zero		1


	//   ....[131]....
        /*092c*/ 	.word	0x00003fb0
        /*0930*/ 	.word	0x00000004
        /*0934*/ 	.word	0x00000000
        /*0938*/ 	.short	0x0101
        /*093a*/ 	.byte	0xff
	.zero		1


	//   ....[132]....
        /*093c*/ 	.word	0x00003fd0
        /*0940*/ 	.word	0x000000ff
        /*0944*/ 	.word	0x00000240
        /*0948*/ 	.short	0x010a
        /*094a*/ 	.byte	0x04
	.zero		1


	//   ....[133]....
        /*094c*/ 	.word	0x000040f0
        /*0950*/ 	.word	0x00000002
        /*0954*/ 	.word	0x00000230
        /*0958*/ 	.short	0x010a
        /*095a*/ 	.byte	0xff
	.zero		1


	//   ....[134]....
        /*095c*/ 	.word	0x00004200
        /*0960*/ 	.word	0x00000002
        /*0964*/ 	.word	0x00000000
        /*0968*/ 	.short	0x0101
        /*096a*/ 	.byte	0xff
	.zero		1


	//   ....[135]....
        /*096c*/ 	.word	0x00004290
        /*0970*/ 	.word	0x000000ff
        /*0974*/ 	.word	0x00000240
        /*0978*/ 	.short	0x0106
        /*097a*/ 	.byte	0x04
	.zero		1


	//   ....[136]....
        /*097c*/ 	.word	0x000042b0
        /*0980*/ 	.word	0x000000ff
        /*0984*/ 	.word	0x00000240
        /*0988*/ 	.short	0x010a
        /*098a*/ 	.byte	0x04
	.zero		1


	//   ....[137]....
        /*098c*/ 	.word	0x00004340
        /*0990*/ 	.word	0x000000ff
        /*0994*/ 	.word	0x00000240
        /*0998*/ 	.short	0x0106
        /*099a*/ 	.byte	0x07
	.zero		1


	//   ....[138]....
        /*099c*/ 	.word	0x00004380
        /*09a0*/ 	.word	0x00000000
        /*09a4*/ 	.word	0x00000240
        /*09a8*/ 	.short	0x010a
        /*09aa*/ 	.byte	0xff
	.zero		1


	//   ....[139]....
        /*09ac*/ 	.word	0x000045c0
        /*09b0*/ 	.word	0x000000ff
        /*09b4*/ 	.word	0x00000008
        /*09b8*/ 	.short	0x010a
        /*09ba*/ 	.byte	0x05
	.zero		1


	//   ....[140]....
        /*09bc*/ 	.word	0x000045e0
        /*09c0*/ 	.word	0x000000ff
        /*09c4*/ 	.word	0x00000008
        /*09c8*/ 	.short	0x010a
        /*09ca*/ 	.byte	0x05
	.zero		1


	//   ....[141]....
        /*09cc*/ 	.word	0x00004770
        /*09d0*/ 	.word	0x000000ff
        /*09d4*/ 	.word	0x00000008
        /*09d8*/ 	.short	0x010a
        /*09da*/ 	.byte	0x05
	.zero		1


	//   ....[142]....
        /*09dc*/ 	.word	0x00004790
        /*09e0*/ 	.word	0x000000ff
        /*09e4*/ 	.word	0x00000008
        /*09e8*/ 	.short	0x010a
        /*09ea*/ 	.byte	0x05
	.zero		1


	//   ....[143]....
        /*09ec*/ 	.word	0x00004850
        /*09f0*/ 	.word	0x000000ff
        /*09f4*/ 	.word	0x00000000
        /*09f8*/ 	.short	0x0101
        /*09fa*/ 	.byte	0x04
	.zero		1


	//   ....[144]....
        /*09fc*/ 	.word	0x00004b30
        /*0a00*/ 	.word	0x00000000
        /*0a04*/ 	.word	0x00000230
        /*0a08*/ 	.short	0x010a
        /*0a0a*/ 	.byte	0xff
	.zero		1


	//   ....[145]....
        /*0a0c*/ 	.word	0x00004bf0
        /*0a10*/ 	.word	0x00000000
        /*0a14*/ 	.word	0x00000000
        /*0a18*/ 	.short	0x0101
        /*0a1a*/ 	.byte	0xff
	.zero		1


	//   ....[146]....
        /*0a1c*/ 	.word	0x00004ca0
        /*0a20*/ 	.word	0x000000ff
        /*0a24*/ 	.word	0x00000000
        /*0a28*/ 	.short	0x010a
        /*0a2a*/ 	.byte	0x04
	.zero		1


	//   ....[147]....
        /*0a2c*/ 	.word	0x00004cb0
        /*0a30*/ 	.word	0x000000ff
        /*0a34*/ 	.word	0x00000270
        /*0a38*/ 	.short	0x010a
        /*0a3a*/ 	.byte	0x13
	.zero		1


	//   ....[148]....
        /*0a3c*/ 	.word	0x00004d70
        /*0a40*/ 	.word	0x000000ff
        /*0a44*/ 	.word	0x00000000
        /*0a48*/ 	.short	0x010a
        /*0a4a*/ 	.byte	0x06
	.zero		1


	//   ....[149]....
        /*0a4c*/ 	.word	0x00004e90
        /*0a50*/ 	.word	0x000000ff
        /*0a54*/ 	.word	0x00000000
        /*0a58*/ 	.short	0x010a
        /*0a5a*/ 	.byte	0x04
	.zero		1


	//   ....[150]....
        /*0a5c*/ 	.word	0x000050b0
        /*0a60*/ 	.word	0x000000ff
        /*0a64*/ 	.word	0x00000000
        /*0a68*/ 	.short	0x010a
        /*0a6a*/ 	.byte	0x04
	.zero		1


	//   ....[151]....
        /*0a6c*/ 	.word	0x00005140
        /*0a70*/ 	.word	0x000000ff
        /*0a74*/ 	.word	0x00000000
        /*0a78*/ 	.short	0x010a
        /*0a7a*/ 	.byte	0x05
	.zero		1


	//   ....[152]....
        /*0a7c*/ 	.word	0x000051d0
        /*0a80*/ 	.word	0x000000ff
        /*0a84*/ 	.word	0x00000000
        /*0a88*/ 	.short	0x010a
        /*0a8a*/ 	.byte	0x05
	.zero		1


	//   ....[153]....
        /*0a8c*/ 	.word	0x00005270
        /*0a90*/ 	.word	0x00000000
        /*0a94*/ 	.word	0x00000000
        /*0a98*/ 	.short	0x010a
        /*0a9a*/ 	.byte	0xff
	.zero		1


	//   ....[154]....
        /*0a9c*/ 	.word	0x000052b0
        /*0aa0*/ 	.word	0x00000000
        /*0aa4*/ 	.word	0x00000000
        /*0aa8*/ 	.short	0x010a
        /*0aaa*/ 	.byte	0xff
	.zero		1


	//   ....[155]....
        /*0aac*/ 	.word	0x00005320
        /*0ab0*/ 	.word	0x000000ff
        /*0ab4*/ 	.word	0x00000000
        /*0ab8*/ 	.short	0x0101
        /*0aba*/ 	.byte	0x04
	.zero		1


	//   ....[156]....
        /*0abc*/ 	.word	0x00005360
        /*0ac0*/ 	.word	0x000000ff
        /*0ac4*/ 	.word	0x000002b0
        /*0ac8*/ 	.short	0x010a
        /*0aca*/ 	.byte	0x0d
	.zero		1


	//   ....[157]....
        /*0acc*/ 	.word	0x000053b0
        /*0ad0*/ 	.word	0x000000ff
        /*0ad4*/ 	.word	0x00000000
        /*0ad8*/ 	.short	0x0101
        /*0ada*/ 	.byte	0x04
	.zero		1


	//   ....[158]....
        /*0adc*/ 	.word	0x00005880
        /*0ae0*/ 	.word	0x00000008
        /*0ae4*/ 	.word	0x00000230
        /*0ae8*/ 	.short	0x010a
        /*0aea*/ 	.byte	0xff
	.zero		1


	//   ....[159]....
        /*0aec*/ 	.word	0x000059f0
        /*0af0*/ 	.word	0x00000000
        /*0af4*/ 	.word	0x00000000
        /*0af8*/ 	.short	0x0101
        /*0afa*/ 	.byte	0xff
	.zero		1


	//   ....[160]....
        /*0afc*/ 	.word	0x00005ed0
        /*0b00*/ 	.word	0x000000ff
        /*0b04*/ 	.word	0x00000228
        /*0b08*/ 	.short	0x010a
        /*0b0a*/ 	.byte	0x15
	.zero		1


	//   ....[161]....
        /*0b0c*/ 	.word	0x00006060
        /*0b10*/ 	.word	0x000000ff
        /*0b14*/ 	.word	0x00000210
        /*0b18*/ 	.short	0x010a
        /*0b1a*/ 	.byte	0x15
	.zero		1


	//   ....[162]....
        /*0b1c*/ 	.word	0x000061d0
        /*0b20*/ 	.word	0x000000ff
        /*0b24*/ 	.word	0x00000200
        /*0b28*/ 	.short	0x010b
        /*0b2a*/ 	.byte	0x15
	.zero		1


	//   ....[163]....
        /*0b2c*/ 	.word	0x000061e0
        /*0b30*/ 	.word	0x000000ff
        /*0b34*/ 	.word	0x00000000
        /*0b38*/ 	.short	0x0101
        /*0b3a*/ 	.byte	0x21
	.zero		1


	//   ....[164]....
        /*0b3c*/ 	.word	0x000061f0
        /*0b40*/ 	.word	0x000000ff
        /*0b44*/ 	.word	0x00000218
        /*0b48*/ 	.short	0x010a
        /*0b4a*/ 	.byte	0x15
	.zero		1


	//   ....[165]....
        /*0b4c*/ 	.word	0x000063d0
        /*0b50*/ 	.word	0x000000ff
        /*0b54*/ 	.word	0x00000208
        /*0b58*/ 	.short	0x010b
        /*0b5a*/ 	.byte	0x15
	.zero		1


	//   ....[166]....
        /*0b5c*/ 	.word	0x000063e0
        /*0b60*/ 	.word	0x000000ff
        /*0b64*/ 	.word	0x00000000
        /*0b68*/ 	.short	0x0101
        /*0b6a*/ 	.byte	0x1f
	.zero		1


	//   ....[167]....
        /*0b6c*/ 	.word	0x00006410
        /*0b70*/ 	.word	0x000000ff
        /*0b74*/ 	.word	0x00000210
        /*0b78*/ 	.short	0x010a
        /*0b7a*/ 	.byte	0x15
	.zero		1


	//   ....[168]....
        /*0b7c*/ 	.word	0x00006450
        /*0b80*/ 	.word	0x00000000
        /*0b84*/ 	.word	0x00000218
        /*0b88*/ 	.short	0x010a
        /*0b8a*/ 	.byte	0xff
	.zero		1


	//   ....[169]....
        /*0b8c*/ 	.word	0x00006760
        /*0b90*/ 	.word	0x00000003
        /*0b94*/ 	.word	0x00000230
        /*0b98*/ 	.short	0x010a
        /*0b9a*/ 	.byte	0xff
	.zero		1


	//   ....[170]....
        /*0b9c*/ 	.word	0x000068e0
        /*0ba0*/ 	.word	0x00000000
        /*0ba4*/ 	.word	0x00000000
        /*0ba8*/ 	.short	0x0101
        /*0baa*/ 	.byte	0xff
	.zero		1


	//   ....[171]....
        /*0bac*/ 	.word	0x00007430
        /*0bb0*/ 	.word	0x00000003
        /*0bb4*/ 	.word	0x00000200
        /*0bb8*/ 	.short	0x010a
        /*0bba*/ 	.byte	0xff
	.zero		1


	//   ....[172]....
        /*0bbc*/ 	.word	0x00007470
        /*0bc0*/ 	.word	0x000000a1
        /*0bc4*/ 	.word	0x00000250
        /*0bc8*/ 	.short	0x010a
        /*0bca*/ 	.byte	0xff
	.zero		1


	//   ....[173]....
        /*0bcc*/ 	.word	0x000075b0
        /*0bd0*/ 	.word	0x00000003
        /*0bd4*/ 	.word	0x00000200
        /*0bd8*/ 	.short	0x010a
        /*0bda*/ 	.byte	0xff
	.zero		1


	//   ....[174]....
        /*0bdc*/ 	.word	0x000076e0
        /*0be0*/ 	.word	0x00000000
        /*0be4*/ 	.word	0x00000000
        /*0be8*/ 	.short	0x0101
        /*0bea*/ 	.byte	0xff
	.zero		1


	//   ....[175]....
        /*0bec*/ 	.word	0x00007760
        /*0bf0*/ 	.word	0x000000a1
        /*0bf4*/ 	.word	0x00000250
        /*0bf8*/ 	.short	0x010a
        /*0bfa*/ 	.byte	0xff
	.zero		1


	//   ....[176]....
        /*0bfc*/ 	.word	0x00008b10
        /*0c00*/ 	.word	0x000000c5
        /*0c04*/ 	.word	0x00000200
        /*0c08*/ 	.short	0x010a
        /*0c0a*/ 	.byte	0xff
	.zero		1


	//   ....[177]....
        /*0c0c*/ 	.word	0x00008bf0
        /*0c10*/ 	.word	0x000000c5
        /*0c14*/ 	.word	0x00000200
        /*0c18*/ 	.short	0x010a
        /*0c1a*/ 	.byte	0xff
	.zero		1


	//   ....[178]....
        /*0c1c*/ 	.word	0x00008d20
        /*0c20*/ 	.word	0x00000000
        /*0c24*/ 	.word	0x00000000
        /*0c28*/ 	.short	0x0101
        /*0c2a*/ 	.byte	0xff
	.zero		1


	//   ....[179]....
        /*0c2c*/ 	.word	0x00009150
        /*0c30*/ 	.word	0x000000a1
        /*0c34*/ 	.word	0x00000000
        /*0c38*/ 	.short	0x0101
        /*0c3a*/ 	.byte	0xff
	.zero		1


	//   ....[180]....
        /*0c3c*/ 	.word	0x0000a1b0
        /*0c40*/ 	.word	0x00000000
        /*0c44*/ 	.word	0x000002a0
        /*0c48*/ 	.short	0x010a
        /*0c4a*/ 	.byte	0xff
	.zero		1


	//   ....[181]....
        /*0c4c*/ 	.word	0x0000a210
        /*0c50*/ 	.word	0x00000000
        /*0c54*/ 	.word	0x00000100
        /*0c58*/ 	.short	0x010a
        /*0c5a*/ 	.byte	0xff
	.zero		1


	//   ....[182]....
        /*0c5c*/ 	.word	0x0000a270
        /*0c60*/ 	.word	0x00000000
        /*0c64*/ 	.word	0x00000100
        /*0c68*/ 	.short	0x010a
        /*0c6a*/ 	.byte	0xff
	.zero		1


	//   ....[183]....
        /*0c6c*/ 	.word	0x0000a2c0
        /*0c70*/ 	.word	0x00000003
        /*0c74*/ 	.word	0x00000230
        /*0c78*/ 	.short	0x010a
        /*0c7a*/ 	.byte	0xff
	.zero		1


	//   ....[184]....
        /*0c7c*/ 	.word	0x0000a320
        /*0c80*/ 	.word	0x00000000
        /*0c84*/ 	.word	0x00000000
        /*0c88*/ 	.short	0x010a
        /*0c8a*/ 	.byte	0xff
	.zero		1


	//   ....[185]....
        /*0c8c*/ 	.word	0x0000a380
        /*0c90*/ 	.word	0x00000000
        /*0c94*/ 	.word	0x00000000
        /*0c98*/ 	.short	0x010a
        /*0c9a*/ 	.byte	0xff
	.zero		1


	//   ....[186]....
        /*0c9c*/ 	.word	0x0000a3e0
        /*0ca0*/ 	.word	0x00000000
        /*0ca4*/ 	.word	0x00000000
        /*0ca8*/ 	.short	0x010a
        /*0caa*/ 	.byte	0xff
	.zero		1


	//   ....[187]....
        /*0cac*/ 	.word	0x0000a440
        /*0cb0*/ 	.word	0x00000000
        /*0cb4*/ 	.word	0x00000000
        /*0cb8*/ 	.short	0x010a
        /*0cba*/ 	.byte	0xff
	.zero		1


	//   ....[188]....
        /*0cbc*/ 	.word	0x0000a4a0
        /*0cc0*/ 	.word	0x00000000
        /*0cc4*/ 	.word	0x00000000
        /*0cc8*/ 	.short	0x010a
        /*0cca*/ 	.byte	0xff
	.zero		1


	//   ....[189]....
        /*0ccc*/ 	.word	0x0000a500
        /*0cd0*/ 	.word	0x00000000
        /*0cd4*/ 	.word	0x00000000
        /*0cd8*/ 	.short	0x010a
        /*0cda*/ 	.byte	0xff
	.zero		1


	//   ....[190]....
        /*0cdc*/ 	.word	0x0000a560
        /*0ce0*/ 	.word	0x00000000
        /*0ce4*/ 	.word	0x00000000
        /*0ce8*/ 	.short	0x010a
        /*0cea*/ 	.byte	0xff
	.zero		1


	//   ....[191]....
        /*0cec*/ 	.word	0x0000a5c0
        /*0cf0*/ 	.word	0x00000000
        /*0cf4*/ 	.word	0x00000000
        /*0cf8*/ 	.short	0x010a
        /*0cfa*/ 	.byte	0xff
	.zero		1


	//   ....[192]....
        /*0cfc*/ 	.word	0x0000a620
        /*0d00*/ 	.word	0x00000000
        /*0d04*/ 	.word	0x00000000
        /*0d08*/ 	.short	0x010a
        /*0d0a*/ 	.byte	0xff
	.zero		1


	//   ....[193]....
        /*0d0c*/ 	.word	0x0000a680
        /*0d10*/ 	.word	0x00000000
        /*0d14*/ 	.word	0x00000000
        /*0d18*/ 	.short	0x010a
        /*0d1a*/ 	.byte	0xff
	.zero		1


	//   ....[194]....
        /*0d1c*/ 	.word	0x0000a6e0
        /*0d20*/ 	.word	0x00000000
        /*0d24*/ 	.word	0x00000000
        /*0d28*/ 	.short	0x010a
        /*0d2a*/ 	.byte	0xff
	.zero		1


	//   ....[195]....
        /*0d2c*/ 	.word	0x0000a740
        /*0d30*/ 	.word	0x00000000
        /*0d34*/ 	.word	0x00000000
        /*0d38*/ 	.short	0x010a
        /*0d3a*/ 	.byte	0xff
	.zero		1


	//   ....[196]....
        /*0d3c*/ 	.word	0x0000a7a0
        /*0d40*/ 	.word	0x00000000
        /*0d44*/ 	.word	0x00000000
        /*0d48*/ 	.short	0x010a
        /*0d4a*/ 	.byte	0xff
	.zero		1


	//   ....[197]....
        /*0d4c*/ 	.word	0x0000a800
        /*0d50*/ 	.word	0x00000000
        /*0d54*/ 	.word	0x00000000
        /*0d58*/ 	.short	0x010a
        /*0d5a*/ 	.byte	0xff
	.zero		1


	//   ....[198]....
        /*0d5c*/ 	.word	0x0000a860
        /*0d60*/ 	.word	0x00000000
        /*0d64*/ 	.word	0x00000000
        /*0d68*/ 	.short	0x010a
        /*0d6a*/ 	.byte	0xff
	.zero		1


	//   ....[199]....
        /*0d6c*/ 	.word	0x0000a8c0
        /*0d70*/ 	.word	0x00000000
        /*0d74*/ 	.word	0x00000000
        /*0d78*/ 	.short	0x010a
        /*0d7a*/ 	.byte	0xff
	.zero		1


	//   ....[200]....
        /*0d7c*/ 	.word	0x0000a920
        /*0d80*/ 	.word	0x00000000
        /*0d84*/ 	.word	0x00000000
        /*0d88*/ 	.short	0x010a
        /*0d8a*/ 	.byte	0xff
	.zero		1


	//   ....[201]....
        /*0d8c*/ 	.word	0x0000a980
        /*0d90*/ 	.word	0x00000000
        /*0d94*/ 	.word	0x00000000
        /*0d98*/ 	.short	0x010a
        /*0d9a*/ 	.byte	0xff
	.zero		1


	//   ....[202]....
        /*0d9c*/ 	.word	0x0000a9e0
        /*0da0*/ 	.word	0x00000000
        /*0da4*/ 	.word	0x00000000
        /*0da8*/ 	.short	0x010a
        /*0daa*/ 	.byte	0xff
	.zero		1


	//   ....[203]....
        /*0dac*/ 	.word	0x0000aa40
        /*0db0*/ 	.word	0x00000000
        /*0db4*/ 	.word	0x00000000
        /*0db8*/ 	.short	0x010a
        /*0dba*/ 	.byte	0xff
	.zero		1


	//   ....[204]....
        /*0dbc*/ 	.word	0x0000aaa0
        /*0dc0*/ 	.word	0x00000000
        /*0dc4*/ 	.word	0x00000000
        /*0dc8*/ 	.short	0x010a
        /*0dca*/ 	.byte	0xff
	.zero		1


	//   ....[205]....
        /*0dcc*/ 	.word	0x0000ab00
        /*0dd0*/ 	.word	0x00000000
        /*0dd4*/ 	.word	0x00000000
        /*0dd8*/ 	.short	0x010a
        /*0dda*/ 	.byte	0xff
	.zero		1


	//   ....[206]....
        /*0ddc*/ 	.word	0x0000ab60
        /*0de0*/ 	.word	0x00000000
        /*0de4*/ 	.word	0x00000000
        /*0de8*/ 	.short	0x010a
        /*0dea*/ 	.byte	0xff
	.zero		1


	//   ....[207]....
        /*0dec*/ 	.word	0x0000abc0
        /*0df0*/ 	.word	0x00000000
        /*0df4*/ 	.word	0x00000000
        /*0df8*/ 	.short	0x010a
        /*0dfa*/ 	.byte	0xff
	.zero		1


	//   ....[208]....
        /*0dfc*/ 	.word	0x0000ac20
        /*0e00*/ 	.word	0x00000000
        /*0e04*/ 	.word	0x00000000
        /*0e08*/ 	.short	0x010a
        /*0e0a*/ 	.byte	0xff
	.zero		1


	//   ....[209]....
        /*0e0c*/ 	.word	0x0000ac80
        /*0e10*/ 	.word	0x00000000
        /*0e14*/ 	.word	0x00000000
        /*0e18*/ 	.short	0x010a
        /*0e1a*/ 	.byte	0xff
	.zero		1


	//   ....[210]....
        /*0e1c*/ 	.word	0x0000ace0
        /*0e20*/ 	.word	0x00000000
        /*0e24*/ 	.word	0x00000000
        /*0e28*/ 	.short	0x010a
        /*0e2a*/ 	.byte	0xff
	.zero		1


	//   ....[211]....
        /*0e2c*/ 	.word	0x0000ad40
        /*0e30*/ 	.word	0x00000000
        /*0e34*/ 	.word	0x00000000
        /*0e38*/ 	.short	0x010a
        /*0e3a*/ 	.byte	0xff
	.zero		1


	//   ....[212]....
        /*0e3c*/ 	.word	0x0000ada0
        /*0e40*/ 	.word	0x00000000
        /*0e44*/ 	.word	0x00000000
        /*0e48*/ 	.short	0x010a
        /*0e4a*/ 	.byte	0xff
	.zero		1


	//   ....[213]....
        /*0e4c*/ 	.word	0x0000ae00
        /*0e50*/ 	.word	0x00000000
        /*0e54*/ 	.word	0x00000000
        /*0e58*/ 	.short	0x010a
        /*0e5a*/ 	.byte	0xff
	.zero		1


	//   ....[214]....
        /*0e5c*/ 	.word	0x0000ae60
        /*0e60*/ 	.word	0x00000000
        /*0e64*/ 	.word	0x00000000
        /*0e68*/ 	.short	0x010a
        /*0e6a*/ 	.byte	0xff
	.zero		1


	//   ....[215]....
        /*0e6c*/ 	.word	0x0000aeb0
        /*0e70*/ 	.word	0x00000002
        /*0e74*/ 	.word	0x00000290
        /*0e78*/ 	.short	0x010a
        /*0e7a*/ 	.byte	0xff
	.zero		1


	//   ....[216]....
        /*0e7c*/ 	.word	0x0000af10
        /*0e80*/ 	.word	0x00000002
        /*0e84*/ 	.word	0x00000240
        /*0e88*/ 	.short	0x010a
        /*0e8a*/ 	.byte	0xff
	.zero		1


	//   ....[217]....
        /*0e8c*/ 	.word	0x0000af60
        /*0e90*/ 	.word	0x00000002
        /*0e94*/ 	.word	0x00000230
        /*0e98*/ 	.short	0x010a
        /*0e9a*/ 	.byte	0xff
	.zero		1


	//   ....[218]....
        /*0e9c*/ 	.word	0x0000afc0
        /*0ea0*/ 	.word	0x00000000
        /*0ea4*/ 	.word	0x00000240
        /*0ea8*/ 	.short	0x010a
        /*0eaa*/ 	.byte	0xff
	.zero		1


	//   ....[219]....
        /*0eac*/ 	.word	0x0000b020
        /*0eb0*/ 	.word	0x00000000
        /*0eb4*/ 	.word	0x00000008
        /*0eb8*/ 	.short	0x010a
        /*0eba*/ 	.byte	0xff
	.zero		1


	//   ....[220]....
        /*0ebc*/ 	.word	0x0000b110
        /*0ec0*/ 	.word	0x00000000
        /*0ec4*/ 	.word	0x00000008
        /*0ec8*/ 	.short	0x010a
        /*0eca*/ 	.byte	0xff
	.zero		1


	//   ....[221]....
        /*0ecc*/ 	.word	0x0000b160
        /*0ed0*/ 	.word	0x00000000
        /*0ed4*/ 	.word	0x00000230
        /*0ed8*/ 	.short	0x010a
        /*0eda*/ 	.byte	0xff
	.zero		1


	//   ....[222]....
        /*0edc*/ 	.word	0x0000b1c0
        /*0ee0*/ 	.word	0x00000000
        /*0ee4*/ 	.word	0x00000270
        /*0ee8*/ 	.short	0x010a
        /*0eea*/ 	.byte	0xff
	.zero		1


	//   ....[223]....
        /*0eec*/ 	.word	0x0000b220
        /*0ef0*/ 	.word	0x00000000
        /*0ef4*/ 	.word	0x00000000
        /*0ef8*/ 	.short	0x010a
        /*0efa*/ 	.byte	0xff
	.zero		1


	//   ....[224]....
        /*0efc*/ 	.word	0x0000b280
        /*0f00*/ 	.word	0x00000000
        /*0f04*/ 	.word	0x00000000
        /*0f08*/ 	.short	0x010a
        /*0f0a*/ 	.byte	0xff
	.zero		1


	//   ....[225]....
        /*0f0c*/ 	.word	0x0000b2e0
        /*0f10*/ 	.word	0x00000000
        /*0f14*/ 	.word	0x00000000
        /*0f18*/ 	.short	0x010a
        /*0f1a*/ 	.byte	0xff
	.zero		1


	//   ....[226]....
        /*0f1c*/ 	.word	0x0000b340
        /*0f20*/ 	.word	0x00000000
        /*0f24*/ 	.word	0x00000000
        /*0f28*/ 	.short	0x010a
        /*0f2a*/ 	.byte	0xff
	.zero		1


	//   ....[227]....
        /*0f2c*/ 	.word	0x0000b3a0
        /*0f30*/ 	.word	0x00000000
        /*0f34*/ 	.word	0x000002b0
        /*0f38*/ 	.short	0x010a
        /*0f3a*/ 	.byte	0xff
	.zero		1


	//   ....[228]....
        /*0f3c*/ 	.word	0x0000b3f0
        /*0f40*/ 	.word	0x00000008
        /*0f44*/ 	.word	0x00000230
        /*0f48*/ 	.short	0x010a
        /*0f4a*/ 	.byte	0xff
	.zero		1


	//   ....[229]....
        /*0f4c*/ 	.word	0x0000b450
        /*0f50*/ 	.word	0x00000000
        /*0f54*/ 	.word	0x00000228
        /*0f58*/ 	.short	0x010a
        /*0f5a*/ 	.byte	0xff
	.zero		1


	//   ....[230]....
        /*0f5c*/ 	.word	0x0000b4b0
        /*0f60*/ 	.word	0x00000005
        /*0f64*/ 	.word	0x00000210
        /*0f68*/ 	.short	0x010a
        /*0f6a*/ 	.byte	0xff
	.zero		1


	//   ....[231]....
        /*0f6c*/ 	.word	0x0000b510
        /*0f70*/ 	.word	0x00000005
        /*0f74*/ 	.word	0x00000218
        /*0f78*/ 	.short	0x010a
        /*0f7a*/ 	.byte	0xff
	.zero		1


	//   ....[232]....
        /*0f7c*/ 	.word	0x0000b570
        /*0f80*/ 	.word	0x00000000
        /*0f84*/ 	.word	0x00000210
        /*0f88*/ 	.short	0x010a
        /*0f8a*/ 	.byte	0xff
	.zero		1


	//   ....[233]....
        /*0f8c*/ 	.word	0x0000b5c0
        /*0f90*/ 	.word	0x00000003
        /*0f94*/ 	.word	0x00000230
        /*0f98*/ 	.short	0x010a
        /*0f9a*/ 	.byte	0xff
	.zero		1


	//   ....[234]....
        /*0f9c*/ 	.word	0x0000b610
        /*0fa0*/ 	.word	0x00000003
        /*0fa4*/ 	.word	0x00000200
        /*0fa8*/ 	.short	0x010a
        /*0faa*/ 	.byte	0xff
	.zero		1


	//   ....[235]....
        /*0fac*/ 	.word	0x0000b660
        /*0fb0*/ 	.word	0x000000a1
        /*0fb4*/ 	.word	0x00000250
        /*0fb8*/ 	.short	0x010a
        /*0fba*/ 	.byte	0xff
	.zero		1


	//   ....[236]....
        /*0fbc*/ 	.word	0x0000b6b0
        /*0fc0*/ 	.word	0x000000c5
        /*0fc4*/ 	.word	0x00000200
        /*0fc8*/ 	.short	0x010a
        /*0fca*/ 	.byte	0xff
	.zero		1


	//----- nvinfo : EIATTR_NUM_MBARRIERS
	.align		4
.L_47:
        /*0fcc*/ 	.byte	0x03, 0x38
        /*0fce*/ 	.short	0x0057


	//----- nvinfo : EIATTR_EXIT_INSTR_OFFSETS
	.align		4
        /*0fd0*/ 	.byte	0x04, 0x1c
        /*0fd2*/ 	.short	(.L_49 - .L_48)


	//   ....[0]....
.L_48:
        /*0fd4*/ 	.word	0x00003e60


	//   ....[1]....
        /*0fd8*/ 	.word	0x00004350


	//   ....[2]....
        /*0fdc*/ 	.word	0x000043b0


	//   ....[3]....
        /*0fe0*/ 	.word	0x000055e0


	//   ....[4]....
        /*0fe4*/ 	.word	0x00006480


	//   ....[5]....
        /*0fe8*/ 	.word	0x000064c0


	//   ....[6]....
        /*0fec*/ 	.word	0x0000a1a0


	//----- nvinfo : EIATTR_MAX_THREADS
	.align		4
.L_49:
        /*0ff0*/ 	.byte	0x04, 0x05
        /*0ff2*/ 	.short	(.L_51 - .L_50)
.L_50:
        /*0ff4*/ 	.word	0x00000100
        /*0ff8*/ 	.word	0x00000001
        /*0ffc*/ 	.word	0x00000001


	//----- nvinfo : EIATTR_CRS_STACK_SIZE
	.align		4
.L_51:
        /*1000*/ 	.byte	0x04, 0x1e
        /*1002*/ 	.short	(.L_53 - .L_52)
.L_52:
        /*1004*/ 	.word	0x00000000


	//----- nvinfo : EIATTR_CBANK_PARAM_SIZE
	.align		4
.L_53:
        /*1008*/ 	.byte	0x03, 0x19
        /*100a*/ 	.short	0x0800


	//----- nvinfo : EIATTR_PARAM_CBANK
	.align		4
        /*100c*/ 	.byte	0x04, 0x0a
        /*100e*/ 	.short	(.L_55 - .L_54)
	.align		4
.L_54:
        /*1010*/ 	.word	index@(.nv.constant0._ZN7cutlass13device_kernelINS_4gemm6kernel13GemmUniversalIN4cute5tupleIJiiiiEEENS1_10collective13CollectiveMmaINS1_35MainloopSm100TmaUmmaWarpSpecializedILi32ELi2ELi4ENS5_IJNS4_1CILi8EEENSA_ILi1EEESC_EEEEENS5_IJNSA_ILi256EEENSA_ILi128EEENSA_ILi32EEEEEENS_12float_e5m2_tENS5_IJlSC_lEEESJ_SK_NS4_8TiledMMAINS4_8MMA_AtomIJNS4_10MMA_TraitsINS4_25SM100_MMA_F8F6F4_2x1SM_SSEJSJ_SJ_fSF_SG_NS4_17integral_constantINS4_4UMMA5MajorELSR_0EEESS_NSP_INSQ_7ScaleInELST_0EEESU_EEEEEENS4_6LayoutINS5_IJSC_SC_SC_EEENS5_IJNSA_ILi0EEESZ_SZ_EEEEENS5_IJNS4_10UnderscoreES12_S12_EEEEENS4_18SM100_TMA_2SM_LOADENS4_14ComposedLayoutINS4_7SwizzleILi1ELi4ELi3EEENS4_18smem_ptr_flag_bitsILi8EEENSX_INS5_IJSB_SH_EEENS5_IJSH_SC_EEEEEEEvNS4_8identityENS4_28SM100_TMA_2SM_LOAD_MULTICASTES1E_vS1F_EENS_8epilogue10collective18CollectiveEpilogueINS1I_23Sm100TmaWarpSpecializedILi2ELi2ELi64ELb0ELb0EEEJNS5_IJSG_SG_SH_EEENS5_IJNSX_ISG_SC_EENSX_INSA_ILi64EEESC_EEEEESJ_SK_SJ_SK_NS1I_6fusion15FusionCallbacksIS1M_NS1S_17LinearCombinationISJ_fSJ_fLNS_15FloatRoundStyleE2EEES1N_S1R_JEEENS4_5SM1004TMEM4LOAD26SM100_TMEM_LOAD_32dp32b64xENS4_13SM90_TMA_LOADENS16_INS17_ILi2ELi4ELi3EEES1A_NSX_INS5_IJSB_S1P_EEENS5_IJS1P_SC_EEEEEEENS4_39AutoVectorizingCopyWithAssumedAlignmentILi128EEENS4_14SM90_TMA_STOREES27_S29_S29_EEEvvEEEEvNT_6ParamsE)
        /*1014*/ 	.short	0x0380
        /*1016*/ 	.short	0x0800


	//----- nvinfo : EIATTR_SW_WAR
	.align		4
.L_55:
        /*1018*/ 	.byte	0x04, 0x36
        /*101a*/ 	.short	(.L_57 - .L_56)
.L_56:
        /*101c*/ 	.word	0x00000008
.L_57:


//--------------------- .nv.callgraph             --------------------------
	.section	.nv.callgraph,"",@"SHT_CUDA_CALLGRAPH"
	.align	4
	.sectionentsize	8
	.align		4
        /*0000*/ 	.word	0x00000000
	.align		4
        /*0004*/ 	.word	0xffffffff
	.align		4
        /*0008*/ 	.word	index@(_ZN7cutlass13device_kernelINS_4gemm6kernel13GemmUniversalIN4cute5tupleIJiiiiEEENS1_10collective13CollectiveMmaINS1_35MainloopSm100TmaUmmaWarpSpecializedILi32ELi2ELi4ENS5_IJNS4_1CILi8EEENSA_ILi1EEESC_EEEEENS5_IJNSA_ILi256EEENSA_ILi128EEENSA_ILi32EEEEEENS_12float_e5m2_tENS5_IJlSC_lEEESJ_SK_NS4_8TiledMMAINS4_8MMA_AtomIJNS4_10MMA_TraitsINS4_25SM100_MMA_F8F6F4_2x1SM_SSEJSJ_SJ_fSF_SG_NS4_17integral_constantINS4_4UMMA5MajorELSR_0EEESS_NSP_INSQ_7ScaleInELST_0EEESU_EEEEEENS4_6LayoutINS5_IJSC_SC_SC_EEENS5_IJNSA_ILi0EEESZ_SZ_EEEEENS5_IJNS4_10UnderscoreES12_S12_EEEEENS4_18SM100_TMA_2SM_LOADENS4_14ComposedLayoutINS4_7SwizzleILi1ELi4ELi3EEENS4_18smem_ptr_flag_bitsILi8EEENSX_INS5_IJSB_SH_EEENS5_IJSH_SC_EEEEEEEvNS4_8identityENS4_28SM100_TMA_2SM_LOAD_MULTICASTES1E_vS1F_EENS_8epilogue10collective18CollectiveEpilogueINS1I_23Sm100TmaWarpSpecializedILi2ELi2ELi64ELb0ELb0EEEJNS5_IJSG_SG_SH_EEENS5_IJNSX_ISG_SC_EENSX_INSA_ILi64EEESC_EEEEESJ_SK_SJ_SK_NS1I_6fusion15FusionCallbacksIS1M_NS1S_17LinearCombinationISJ_fSJ_fLNS_15FloatRoundStyleE2EEES1N_S1R_JEEENS4_5SM1004TMEM4LOAD26SM100_TMEM_LOAD_32dp32b64xENS4_13SM90_TMA_LOADENS16_INS17_ILi2ELi4ELi3EEES1A_NSX_INS5_IJSB_S1P_EEENS5_IJS1P_SC_EEEEEEENS4_39AutoVectorizingCopyWithAssumedAlignmentILi128EEENS4_14SM90_TMA_STOREES27_S29_S29_EEEvvEEEEvNT_6ParamsE)
	.align		4
        /*000c*/ 	.word	index@(__assertfail)
	.align		4
        /*0010*/ 	.word	0x00000000
	.align		4
        /*0014*/ 	.word	0xfffffffe
	.align		4
        /*0018*/ 	.word	0x00000000
	.align		4
        /*001c*/ 	.word	0xfffffffd
	.align		4
        /*0020*/ 	.word	0x00000000
	.align		4
        /*0024*/ 	.word	0xfffffffc


//--------------------- .nv.constant4             --------------------------
	.section	.nv.constant4,"a",@progbits
	.align	8
	.align		8
.nv.constant4:
        /*0000*/ 	.dword	__assertfail
	.align		8
        /*0008*/ 	.dword	__unnamed_1
	.align		8
        /*0010*/ 	.dword	__unnamed_2
	.align		8
        /*0018*/ 	.dword	_ZN40_INTERNAL_b0ab2e63_4_k_cu_44813ffb_318074cuda3std3__45__cpo5beginE
	.align		8
        /*0020*/ 	.dword	_ZN40_INTERNAL_b0ab2e63_4_k_cu_44813ffb_318074cuda3std3__45__cpo3endE
	.align		8
        /*0028*/ 	.dword	_ZN40_INTERNAL_b0ab2e63_4_k_cu_44813ffb_318074cuda3std3__45__cpo6cbeginE
	.align		8
        /*0030*/ 	.dword	_ZN40_INTERNAL_b0ab2e63_4_k_cu_44813ffb_318074cuda3std3__45__cpo4cendE
	.align		8
        /*0038*/ 	.dword	_ZN40_INTERNAL_b0ab2e63_4_k_cu_44813ffb_318074cuda3std3__442_GLOBAL__N__b0ab2e63_4_k_cu_44813ffb_318076ignoreE
	.align		8
        /*0040*/ 	.dword	_ZN40_INTERNAL_b0ab2e63_4_k_cu_44813ffb_318074cuda3std3__419piecewise_constructE
	.align		8
        /*0048*/ 	.dword	_ZN40_INTERNAL_b0ab2e63_4_k_cu_44813ffb_318074cuda3std3__48in_placeE
	.align		8
        /*0050*/ 	.dword	_ZN40_INTERNAL_b0ab2e63_4_k_cu_44813ffb_318074cuda3std6ranges3__45__cpo4swapE
	.align		8
        /*0058*/ 	.dword	_ZN40_INTERNAL_b0ab2e63_4_k_cu_44813ffb_318074cuda3std6ranges3__45__cpo9iter_moveE
	.align		8
        /*0060*/ 	.dword	_ZN40_INTERNAL_b0ab2e63_4_k_cu_44813ffb_318074cute7productE
	.align		8
        /*0068*/ 	.dword	_ZN40_INTERNAL_b0ab2e63_4_k_cu_44813ffb_318074cute1_E
	.align		8
        /*0070*/ 	.dword	$str$25
	.align		8
        /*0078*/ 	.dword	$str$26
	.align		8
        /*0080*/ 	.dword	$str$27
	.align		8
        /*0088*/ 	.dword	$str$28


//--------------------- .text._ZN7cutlass13device_kernelINS_4gemm6kernel13GemmUniversalIN4cute5tupleIJiiiiEEENS1_10collective13CollectiveMmaINS1_35MainloopSm100TmaUmmaWarpSpecializedILi32ELi2ELi4ENS5_IJNS4_1CILi8EEENSA_ILi1EEESC_EEEEENS5_IJNSA_ILi256EEENSA_ILi128EEENSA_ILi32EEEEEENS_12float_e5m2_tENS5_IJlSC_lEEESJ_SK_NS4_8TiledMMAINS4_8MMA_AtomIJNS4_10MMA_TraitsINS4_25SM100_MMA_F8F6F4_2x1SM_SSEJSJ_SJ_fSF_SG_NS4_17integral_constantINS4_4UMMA5MajorELSR_0EEESS_NSP_INSQ_7ScaleInELST_0EEESU_EEEEEENS4_6LayoutINS5_IJSC_SC_SC_EEENS5_IJNSA_ILi0EEESZ_SZ_EEEEENS5_IJNS4_10UnderscoreES12_S12_EEEEENS4_18SM100_TMA_2SM_LOADENS4_14ComposedLayoutINS4_7SwizzleILi1ELi4ELi3EEENS4_18smem_ptr_flag_bitsILi8EEENSX_INS5_IJSB_SH_EEENS5_IJSH_SC_EEEEEEEvNS4_8identityENS4_28SM100_TMA_2SM_LOAD_MULTICASTES1E_vS1F_EENS_8epilogue10collective18CollectiveEpilogueINS1I_23Sm100TmaWarpSpecializedILi2ELi2ELi64ELb0ELb0EEEJNS5_IJSG_SG_SH_EEENS5_IJNSX_ISG_SC_EENSX_INSA_ILi64EEESC_EEEEESJ_SK_SJ_SK_NS1I_6fusion15FusionCallbacksIS1M_NS1S_17LinearCombinationISJ_fSJ_fLNS_15FloatRoundStyleE2EEES1N_S1R_JEEENS4_5SM1004TMEM4LOAD26SM100_TMEM_LOAD_32dp32b64xENS4_13SM90_TMA_LOADENS16_INS17_ILi2ELi4ELi3EEES1A_NSX_INS5_IJSB_S1P_EEENS5_IJS1P_SC_EEEEEEENS4_39AutoVectorizingCopyWithAssumedAlignmentILi128EEENS4_14SM90_TMA_STOREES27_S29_S29_EEEvvEEEEvNT_6ParamsE --------------------------
	.section	.text._ZN7cutlass13device_kernelINS_4gemm6kernel13GemmUniversalIN4cute5tupleIJiiiiEEENS1_10collective13CollectiveMmaINS1_35MainloopSm100TmaUmmaWarpSpecializedILi32ELi2ELi4ENS5_IJNS4_1CILi8EEENSA_ILi1EEESC_EEEEENS5_IJNSA_ILi256EEENSA_ILi128EEENSA_ILi32EEEEEENS_12float_e5m2_tENS5_IJlSC_lEEESJ_SK_NS4_8TiledMMAINS4_8MMA_AtomIJNS4_10MMA_TraitsINS4_25SM100_MMA_F8F6F4_2x1SM_SSEJSJ_SJ_fSF_SG_NS4_17integral_constantINS4_4UMMA5MajorELSR_0EEESS_NSP_INSQ_7ScaleInELST_0EEESU_EEEEEENS4_6LayoutINS5_IJSC_SC_SC_EEENS5_IJNSA_ILi0EEESZ_SZ_EEEEENS5_IJNS4_10UnderscoreES12_S12_EEEEENS4_18SM100_TMA_2SM_LOADENS4_14ComposedLayoutINS4_7SwizzleILi1ELi4ELi3EEENS4_18smem_ptr_flag_bitsILi8EEENSX_INS5_IJSB_SH_EEENS5_IJSH_SC_EEEEEEEvNS4_8identityENS4_28SM100_TMA_2SM_LOAD_MULTICASTES1E_vS1F_EENS_8epilogue10collective18CollectiveEpilogueINS1I_23Sm100TmaWarpSpecializedILi2ELi2ELi64ELb0ELb0EEEJNS5_IJSG_SG_SH_EEENS5_IJNSX_ISG_SC_EENSX_INSA_ILi64EEESC_EEEEESJ_SK_SJ_SK_NS1I_6fusion15FusionCallbacksIS1M_NS1S_17LinearCombinationISJ_fSJ_fLNS_15FloatRoundStyleE2EEES1N_S1R_JEEENS4_5SM1004TMEM4LOAD26SM100_TMEM_LOAD_32dp32b64xENS4_13SM90_TMA_LOADENS16_INS17_ILi2ELi4ELi3EEES1A_NSX_INS5_IJSB_S1P_EEENS5_IJS1P_SC_EEEEEEENS4_39AutoVectorizingCopyWithAssumedAlignmentILi128EEENS4_14SM90_TMA_STOREES27_S29_S29_EEEvvEEEEvNT_6ParamsE,"ax",@progbits
	.align	128
.text._ZN7cutlass13device_kernelINS_4gemm6kernel13GemmUniversalIN4cute5tupleIJiiiiEEENS1_10collective13CollectiveMmaINS1_35MainloopSm100TmaUmmaWarpSpecializedILi32ELi2ELi4ENS5_IJNS4_1CILi8EEENSA_ILi1EEESC_EEEEENS5_IJNSA_ILi256EEENSA_ILi128EEENSA_ILi32EEEEEENS_12float_e5m2_tENS5_IJlSC_lEEESJ_SK_NS4_8TiledMMAINS4_8MMA_AtomIJNS4_10MMA_TraitsINS4_25SM100_MMA_F8F6F4_2x1SM_SSEJSJ_SJ_fSF_SG_NS4_17integral_constantINS4_4UMMA5MajorELSR_0EEESS_NSP_INSQ_7ScaleInELST_0EEESU_EEEEEENS4_6LayoutINS5_IJSC_SC_SC_EEENS5_IJNSA_ILi0EEESZ_SZ_EEEEENS5_IJNS4_10UnderscoreES12_S12_EEEEENS4_18SM100_TMA_2SM_LOADENS4_14ComposedLayoutINS4_7SwizzleILi1ELi4ELi3EEENS4_18smem_ptr_flag_bitsILi8EEENSX_INS5_IJSB_SH_EEENS5_IJSH_SC_EEEEEEEvNS4_8identityENS4_28SM100_TMA_2SM_LOAD_MULTICASTES1E_vS1F_EENS_8epilogue10collective18CollectiveEpilogueINS1I_23Sm100TmaWarpSpecializedILi2ELi2ELi64ELb0ELb0EEEJNS5_IJSG_SG_SH_EEENS5_IJNSX_ISG_SC_EENSX_INSA_ILi64EEESC_EEEEESJ_SK_SJ_SK_NS1I_6fusion15FusionCallbacksIS1M_NS1S_17LinearCombinationISJ_fSJ_fLNS_15FloatRoundStyleE2EEES1N_S1R_JEEENS4_5SM1004TMEM4LOAD26SM100_TMEM_LOAD_32dp32b64xENS4_13SM90_TMA_LOADENS16_INS17_ILi2ELi4ELi3EEES1A_NSX_INS5_IJSB_S1P_EEENS5_IJS1P_SC_EEEEEEENS4_39AutoVectorizingCopyWithAssumedAlignmentILi128EEENS4_14SM90_TMA_STOREES27_S29_S29_EEEvvEEEEvNT_6ParamsE:
        .type           _ZN7cutlass13device_kernelINS_4gemm6kernel13GemmUniversalIN4cute5tupleIJiiiiEEENS1_10collective13CollectiveMmaINS1_35MainloopSm100TmaUmmaWarpSpecializedILi32ELi2ELi4ENS5_IJNS4_1CILi8EEENSA_ILi1EEESC_EEEEENS5_IJNSA_ILi256EEENSA_ILi128EEENSA_ILi32EEEEEENS_12float_e5m2_tENS5_IJlSC_lEEESJ_SK_NS4_8TiledMMAINS4_8MMA_AtomIJNS4_10MMA_TraitsINS4_25SM100_MMA_F8F6F4_2x1SM_SSEJSJ_SJ_fSF_SG_NS4_17integral_constantINS4_4UMMA5MajorELSR_0EEESS_NSP_INSQ_7ScaleInELST_0EEESU_EEEEEENS4_6LayoutINS5_IJSC_SC_SC_EEENS5_IJNSA_ILi0EEESZ_SZ_EEEEENS5_IJNS4_10UnderscoreES12_S12_EEEEENS4_18SM100_TMA_2SM_LOADENS4_14ComposedLayoutINS4_7SwizzleILi1ELi4ELi3EEENS4_18smem_ptr_flag_bitsILi8EEENSX_INS5_IJSB_SH_EEENS5_IJSH_SC_EEEEEEEvNS4_8identityENS4_28SM100_TMA_2SM_LOAD_MULTICASTES1E_vS1F_EENS_8epilogue10collective18CollectiveEpilogueINS1I_23Sm100TmaWarpSpecializedILi2ELi2ELi64ELb0ELb0EEEJNS5_IJSG_SG_SH_EEENS5_IJNSX_ISG_SC_EENSX_INSA_ILi64EEESC_EEEEESJ_SK_SJ_SK_NS1I_6fusion15FusionCallbacksIS1M_NS1S_17LinearCombinationISJ_fSJ_fLNS_15FloatRoundStyleE2EEES1N_S1R_JEEENS4_5SM1004TMEM4LOAD26SM100_TMEM_LOAD_32dp32b64xENS4_13SM90_TMA_LOADENS16_INS17_ILi2ELi4ELi3EEES1A_NSX_INS5_IJSB_S1P_EEENS5_IJS1P_SC_EEEEEEENS4_39AutoVectorizingCopyWithAssumedAlignmentILi128EEENS4_14SM90_TMA_STOREES27_S29_S29_EEEvvEEEEvNT_6ParamsE,@function
        .size           _ZN7cutlass13device_kernelINS_4gemm6kernel13GemmUniversalIN4cute5tupleIJiiiiEEENS1_10collective13CollectiveMmaINS1_35MainloopSm100TmaUmmaWarpSpecializedILi32ELi2ELi4ENS5_IJNS4_1CILi8EEENSA_ILi1EEESC_EEEEENS5_IJNSA_ILi256EEENSA_ILi128EEENSA_ILi32EEEEEENS_12float_e5m2_tENS5_IJlSC_lEEESJ_SK_NS4_8TiledMMAINS4_8MMA_AtomIJNS4_10MMA_TraitsINS4_25SM100_MMA_F8F6F4_2x1SM_SSEJSJ_SJ_fSF_SG_NS4_17integral_constantINS4_4UMMA5MajorELSR_0EEESS_NSP_INSQ_7ScaleInELST_0EEESU_EEEEEENS4_6LayoutINS5_IJSC_SC_SC_EEENS5_IJNSA_ILi0EEESZ_SZ_EEEEENS5_IJNS4_10UnderscoreES12_S12_EEEEENS4_18SM100_TMA_2SM_LOADENS4_14ComposedLayoutINS4_7SwizzleILi1ELi4ELi3EEENS4_18smem_ptr_flag_bitsILi8EEENSX_INS5_IJSB_SH_EEENS5_IJSH_SC_EEEEEEEvNS4_8identityENS4_28SM100_TMA_2SM_LOAD_MULTICASTES1E_vS1F_EENS_8epilogue10collective18CollectiveEpilogueINS1I_23Sm100TmaWarpSpecializedILi2ELi2ELi64ELb0ELb0EEEJNS5_IJSG_SG_SH_EEENS5_IJNSX_ISG_SC_EENSX_INSA_ILi64EEESC_EEEEESJ_SK_SJ_SK_NS1I_6fusion15FusionCallbacksIS1M_NS1S_17LinearCombinationISJ_fSJ_fLNS_15FloatRoundStyleE2EEES1N_S1R_JEEENS4_5SM1004TMEM4LOAD26SM100_TMEM_LOAD_32dp32b64xENS4_13SM90_TMA_LOADENS16_INS17_ILi2ELi4ELi3EEES1A_NSX_INS5_IJSB_S1P_EEENS5_IJS1P_SC_EEEEEEENS4_39AutoVectorizingCopyWithAssumedAlignmentILi128EEENS4_14SM90_TMA_STOREES27_S29_S29_EEEvvEEEEvNT_6ParamsE,(.L_x_249 - _ZN7cutlass13device_kernelINS_4gemm6kernel13GemmUniversalIN4cute5tupleIJiiiiEEENS1_10collective13CollectiveMmaINS1_35MainloopSm100TmaUmmaWarpSpecializedILi32ELi2ELi4ENS5_IJNS4_1CILi8EEENSA_ILi1EEESC_EEEEENS5_IJNSA_ILi256EEENSA_ILi128EEENSA_ILi32EEEEEENS_12float_e5m2_tENS5_IJlSC_lEEESJ_SK_NS4_8TiledMMAINS4_8MMA_AtomIJNS4_10MMA_TraitsINS4_25SM100_MMA_F8F6F4_2x1SM_SSEJSJ_SJ_fSF_SG_NS4_17integral_constantINS4_4UMMA5MajorELSR_0EEESS_NSP_INSQ_7ScaleInELST_0EEESU_EEEEEENS4_6LayoutINS5_IJSC_SC_SC_EEENS5_IJNSA_ILi0EEESZ_SZ_EEEEENS5_IJNS4_10UnderscoreES12_S12_EEEEENS4_18SM100_TMA_2SM_LOADENS4_14ComposedLayoutINS4_7SwizzleILi1ELi4ELi3EEENS4_18smem_ptr_flag_bitsILi8EEENSX_INS5_IJSB_SH_EEENS5_IJSH_SC_EEEEEEEvNS4_8identityENS4_28SM100_TMA_2SM_LOAD_MULTICASTES1E_vS1F_EENS_8epilogue10collective18CollectiveEpilogueINS1I_23Sm100TmaWarpSpecializedILi2ELi2ELi64ELb0ELb0EEEJNS5_IJSG_SG_SH_EEENS5_IJNSX_ISG_SC_EENSX_INSA_ILi64EEESC_EEEEESJ_SK_SJ_SK_NS1I_6fusion15FusionCallbacksIS1M_NS1S_17LinearCombinationISJ_fSJ_fLNS_15FloatRoundStyleE2EEES1N_S1R_JEEENS4_5SM1004TMEM4LOAD26SM100_TMEM_LOAD_32dp32b64xENS4_13SM90_TMA_LOADENS16_INS17_ILi2ELi4ELi3EEES1A_NSX_INS5_IJSB_S1P_EEENS5_IJS1P_SC_EEEEEEENS4_39AutoVectorizingCopyWithAssumedAlignmentILi128EEENS4_14SM90_TMA_STOREES27_S29_S29_EEEvvEEEEvNT_6ParamsE)
        .other          _ZN7cutlass13device_kernelINS_4gemm6kernel13GemmUniversalIN4cute5tupleIJiiiiEEENS1_10collective13CollectiveMmaINS1_35MainloopSm100TmaUmmaWarpSpecializedILi32ELi2ELi4ENS5_IJNS4_1CILi8EEENSA_ILi1EEESC_EEEEENS5_IJNSA_ILi256EEENSA_ILi128EEENSA_ILi32EEEEEENS_12float_e5m2_tENS5_IJlSC_lEEESJ_SK_NS4_8TiledMMAINS4_8MMA_AtomIJNS4_10MMA_TraitsINS4_25SM100_MMA_F8F6F4_2x1SM_SSEJSJ_SJ_fSF_SG_NS4_17integral_constantINS4_4UMMA5MajorELSR_0EEESS_NSP_INSQ_7ScaleInELST_0EEESU_EEEEEENS4_6LayoutINS5_IJSC_SC_SC_EEENS5_IJNSA_ILi0EEESZ_SZ_EEEEENS5_IJNS4_10UnderscoreES12_S12_EEEEENS4_18SM100_TMA_2SM_LOADENS4_14ComposedLayoutINS4_7SwizzleILi1ELi4ELi3EEENS4_18smem_ptr_flag_bitsILi8EEENSX_INS5_IJSB_SH_EEENS5_IJSH_SC_EEEEEEEvNS4_8identityENS4_28SM100_TMA_2SM_LOAD_MULTICASTES1E_vS1F_EENS_8epilogue10collective18CollectiveEpilogueINS1I_23Sm100TmaWarpSpecializedILi2ELi2ELi64ELb0ELb0EEEJNS5_IJSG_SG_SH_EEENS5_IJNSX_ISG_SC_EENSX_INSA_ILi64EEESC_EEEEESJ_SK_SJ_SK_NS1I_6fusion15FusionCallbacksIS1M_NS1S_17LinearCombinationISJ_fSJ_fLNS_15FloatRoundStyleE2EEES1N_S1R_JEEENS4_5SM1004TMEM4LOAD26SM100_TMEM_LOAD_32dp32b64xENS4_13SM90_TMA_LOADENS16_INS17_ILi2ELi4ELi3EEES1A_NSX_INS5_IJSB_S1P_EEENS5_IJS1P_SC_EEEEEEENS4_39AutoVectorizingCopyWithAssumedAlignmentILi128EEENS4_14SM90_TMA_STOREES27_S29_S29_EEEvvEEEEvNT_6ParamsE,@"STO_CUDA_ENTRY STV_DEFAULT"
_ZN7cutlass13device_kernelINS_4gemm6kernel13GemmUniversalIN4cute5tupleIJiiiiEEENS1_10collective13CollectiveMmaINS1_35MainloopSm100TmaUmmaWarpSpecializedILi32ELi2ELi4ENS5_IJNS4_1CILi8EEENSA_ILi1EEESC_EEEEENS5_IJNSA_ILi256EEENSA_ILi128EEENSA_ILi32EEEEEENS_12float_e5m2_tENS5_IJlSC_lEEESJ_SK_NS4_8TiledMMAINS4_8MMA_AtomIJNS4_10MMA_TraitsINS4_25SM100_MMA_F8F6F4_2x1SM_SSEJSJ_SJ_fSF_SG_NS4_17integral_constantINS4_4UMMA5MajorELSR_0EEESS_NSP_INSQ_7ScaleInELST_0EEESU_EEEEEENS4_6LayoutINS5_IJSC_SC_SC_EEENS5_IJNSA_ILi0EEESZ_SZ_EEEEENS5_IJNS4_10UnderscoreES12_S12_EEEEENS4_18SM100_TMA_2SM_LOADENS4_14ComposedLayoutINS4_7SwizzleILi1ELi4ELi3EEENS4_18smem_ptr_flag_bitsILi8EEENSX_INS5_IJSB_SH_EEENS5_IJSH_SC_EEEEEEEvNS4_8identityENS4_28SM100_TMA_2SM_LOAD_MULTICASTES1E_vS1F_EENS_8epilogue10collective18CollectiveEpilogueINS1I_23Sm100TmaWarpSpecializedILi2ELi2ELi64ELb0ELb0EEEJNS5_IJSG_SG_SH_EEENS5_IJNSX_ISG_SC_EENSX_INSA_ILi64EEESC_EEEEESJ_SK_SJ_SK_NS1I_6fusion15FusionCallbacksIS1M_NS1S_17LinearCombinationISJ_fSJ_fLNS_15FloatRoundStyleE2EEES1N_S1R_JEEENS4_5SM1004TMEM4LOAD26SM100_TMEM_LOAD_32dp32b64xENS4_13SM90_TMA_LOADENS16_INS17_ILi2ELi4ELi3EEES1A_NSX_INS5_IJSB_S1P_EEENS5_IJS1P_SC_EEEEEEENS4_39AutoVectorizingCopyWithAssumedAlignmentILi128EEENS4_14SM90_TMA_STOREES27_S29_S29_EEEvvEEEEvNT_6ParamsE:
[----:B------:R-:W1:Y:S01]  /*0000*/  LDC R1, c[0x0][0x37c] ;  /* 0x0000df00ff017b82 */ /* 0x000e620000000800 */
[----:B------:R-:W2:Y:S01]  /*0010*/  S2R R170, SR_TID.X ;  /* 0x0000000000aa7919 */ /* 0x000ea20000002100 */
[----:B------:R-:W3:Y:S06]  /*0020*/  LDCU.64 UR8, c[0x0][0x890] ;  /* 0x00011200ff0877ac */ /* 0x000eec0008000a00 */
[----:B------:R-:W4:Y:S01]  /*0030*/  S2UR UR48, SR_CgaCtaId ;  /* 0x00000000003079c3 */ /* 0x000f220000008800 */
[----:B------:R-:W-:Y:S02]  /*0040*/  PRMT R158, RZ, 0x7610, R158 ;  /* 0x00007610ff9e7816 */ /* 0x000fe4000000009e */
[----:B------:R-:W-:Y:S01]  /*0050*/  ELECT P1, URZ, PT ;  /* 0x0000000000ff782f */ /* 0x000fe20003820000 */
[----:B---3--:R-:W-:-:S04]  /*0060*/  UISETP.NE.U32.AND UP0, UPT, UR8, URZ, UPT ;  /* 0x000000ff0800728c */ /* 0x008fc8000bf05070 */
[----:B------:R-:W-:Y:S02]  /*0070*/  UISETP.NE.AND.EX UP0, UPT, UR9, URZ, UPT, UP0 ;  /* 0x000000ff0900728c */ /* 0x000fe4000bf05300 */
[----:B----4-:R-:W-:Y:S02]  /*0080*/  ULOP3.LUT UR27, UR48, 0x1, URZ, 0xc0, !UPT ;  /* 0x00000001301b7892 */ /* 0x010fe4000f8ec0ff */
[----:B------:R-:W-:Y:S01]  /*0090*/  ULOP3.LUT UR29, UR48, 0x1, URZ, 0x3c, !UPT ;  /* 0x00000001301d7892 */ /* 0x000fe2000f8e3cff */
[----:B--2---:R-:W-:-:S05]  /*00a0*/  SHF.R.U32.HI R159, RZ, 0x5, R170 ;  /* 0x00000005ff9f7819 */ /* 0x004fca00000116aa */
[----:B------:R-:W2:Y:S02]  /*00b0*/  SHFL.IDX PT, R0, R159, RZ, 0x1f ;  /* 0x00001fff9f007589 */ /* 0x000ea400000e0000 */
[----:B--2---:R-:W-:Y:S01]  /*00c0*/  R2UR UR21, R0 ;  /* 0x00000000001572ca */ /* 0x004fe200000e0000 */
[----:B-1----:R-:W-:-:S14]  /*00d0*/  BRA.U UP0, `(.L_x_0) ;  /* 0x0000000100307547 */ /* 0x002fdc000b800000 */
[----:B------:R-:W1:Y:S02]  /*00e0*/  LDCU.64 UR4, c[0x0][0x888] ;  /* 0x00011100ff0477ac */ /* 0x000e640008000a00 */
[----:B-1----:R-:W-:-:S04]  /*00f0*/  UISETP.NE.U32.AND UP0, UPT, UR4, URZ, UPT ;  /* 0x000000ff0400728c */ /* 0x002fc8000bf05070 */
[----:B------:R-:W-:-:S09]  /*0100*/  UISETP.NE.AND.EX UP0, UPT, UR5, URZ, UPT, UP0 ;  /* 0x000000ff0500728c */ /* 0x000fd2000bf05300 */
[----:B------:R-:W-:Y:S05]  /*0110*/  BRA.U !UP0, `(.L_x_1) ;  /* 0x0000000108147547 */ /* 0x000fea000b800000 */
[----:B------:R-:W1:Y:S01]  /*0120*/  LDC.64 R2, c[0x0][0x888] ;  /* 0x00022200ff027b82 */ /* 0x000e620000000a00 */
[----:B------:R-:W1:Y:S02]  /*0130*/  LDCU.64 UR4, c[0x0][0x358] ;  /* 0x00006b00ff0477ac */ /* 0x000e640008000a00 */
[----:B-1----:R1:W5:Y:S01]  /*0140*/  LDG.E R73, desc[UR4][R2.64] ;  /* 0x0000000402497981 */ /* 0x002362000c1e1900 */
[----:B------:R-:W-:Y:S01]  /*0150*/  HFMA2 R158, -RZ, RZ, 0, 5.9604644775390625e-08 ;  /* 0x00000001ff9e7431 */ /* 0x000fe200000001ff */
[----:B------:R-:W-:Y:S05]  /*0160*/  BRA `(.L_x_0) ;  /* 0x00000000000c7947 */ /* 0x000fea0003800000 */
.L_x_1:
[----:B------:R-:W1:Y:S01]  /*0170*/  LDCU UR4, c[0x0][0x880] ;  /* 0x00011000ff0477ac */ /* 0x000e620008000800 */
[----:B------:R-:W-:Y:S01]  /*0180*/  HFMA2 R158, -RZ, RZ, 0, 5.9604644775390625e-08 ;  /* 0x00000001ff9e7431 */ /* 0x000fe200000001ff */
[----:B-1----:R-:W-:-:S07]  /*0190*/  MOV R73, UR4 ;  /* 0x0000000400497c02 */ /* 0x002fce0008000f00 */
.L_x_0:
[----:B------:R-:W2:Y:S02]  /*01a0*/  LDCU.64 UR4, c[0x0][0x8b0] ;  /* 0x00011600ff0477ac */ /* 0x000ea40008000a00 */
[----:B--2---:R-:W-:-:S04]  /*01b0*/  UISETP.NE.U32.AND UP0, UPT, UR4, URZ, UPT ;  /* 0x000000ff0400728c */ /* 0x004fc8000bf05070 */
[----:B------:R-:W-:-:S09]  /*01c0*/  UISETP.NE.AND.EX UP0, UPT, UR5, URZ, UPT, UP0 ;  /* 0x000000ff0500728c */ /* 0x000fd2000bf05300 */
[----:B------:R-:W-:Y:S05]  /*01d0*/  BRA.U UP0, `(.L_x_2) ;  /* 0x0000000100287547 */ /* 0x000fea000b800000 */
[----:B------:R-:W2:Y:S02]  /*01e0*/  LDCU.64 UR4, c[0x0][0x8a8] ;  /* 0x00011500ff0477ac */ /* 0x000ea40008000a00 */
[----:B--2---:R-:W-:-:S04]  /*01f0*/  UISETP.NE.U32.AND UP0, UPT, UR4, URZ, UPT ;  /* 0x000000ff0400728c */ /* 0x004fc8000bf05070 */
[----:B------:R-:W-:-:S09]  /*0200*/  UISETP.NE.AND.EX UP0, UPT, UR5, URZ, UPT, UP0 ;  /* 0x000000ff0500728c */ /* 0x000fd2000bf05300 */
[----:B------:R-:W-:Y:S05]  /*0210*/  BRA.U !UP0, `(.L_x_3) ;  /* 0x0000000108107547 */ /* 0x000fea000b800000 */
[----:B------:R-:W2:Y:S01]  /*0220*/  LDC.64 R70, c[0x0][0x8a8] ;  /* 0x00022a00ff467b82 */ /* 0x000ea20000000a00 */
[----:B------:R-:W2:Y:S02]  /*0230*/  LDCU.64 UR4, c[0x0][0x358] ;  /* 0x00006b00ff0477ac */ /* 0x000ea40008000a00 */
[----:B--2---:R2:W5:Y:S01]  /*0240*/  LDG.E R70, desc[UR4][R70.64] ;  /* 0x0000000446467981 */ /* 0x004562000c1e1900 */
[----:B------:R-:W-:Y:S05]  /*0250*/  BRA `(.L_x_2) ;  /* 0x0000000000087947 */ /* 0x000fea0003800000 */
.L_x_3:
[----:B------:R-:W2:Y:S02]  /*0260*/  LDCU UR4, c[0x0][0x8a0] ;  /* 0x00011400ff0477ac */ /* 0x000ea40008000800 */
[----:B--2---:R-:W-:Y:S02]  /*0270*/  MOV R70, UR4 ;  /* 0x0000000400467c02 */ /* 0x004fe40008000f00 */
.L_x_2:
[----:B------:R-:W-:Y:S01]  /*0280*/  IMAD.U32 R0, RZ, RZ, UR21 ;  /* 0x00000015ff007e24 */ /* 0x000fe2000f8e00ff */
[----:B------:R-:W-:Y:S04]  /*0290*/  BSSY.RECONVERGENT B0, `(.L_x_4) ;  /* 0x000000c000007945 */ /* 0x000fe80003800200 */
[C---:B------:R-:W-:Y:S02]  /*02a0*/  ISETP.NE.OR P2, PT, R0.reuse, 0x1, !P1 ;  /* 0x000000010000780c */ /* 0x040fe40004f45670 */
[----:B------:R-:W-:-:S11]  /*02b0*/  ISETP.NE.OR P0, PT, R0, 0x3, !P1 ;  /* 0x000000030000780c */ /* 0x000fd60004f05670 */
[----:B------:R-:W-:Y:S05]  /*02c0*/  @P2 BRA `(.L_x_5) ;  /* 0x0000000000202947 */ /* 0x000fea0003800000 */
[----:B------:R-:W3:Y:S02]  /*02d0*/  LDCU.64 UR4, c[0x0][0x348] ;  /* 0x00006900ff0477ac */ /* 0x000ee40008000a00 */
[----:B---3--:R-:W-:Y:S02]  /*02e0*/  UIADD3 UR6, UP1, UPT, UR4, 0x80, URZ ;  /* 0x0000008004067890 */ /* 0x008fe4000ff3e0ff */
[----:B------:R-:W-:Y:S02]  /*02f0*/  UIADD3 UR4, UP0, UPT, UR4, 0x180, URZ ;  /* 0x0000018004047890 */ /* 0x000fe4000ff1e0ff */
[----:B------:R-:W-:Y:S02]  /*0300*/  UIADD3.X UR7, UPT, UPT, URZ, UR5, URZ, UP1, !UPT ;  /* 0x00000005ff077290 */ /* 0x000fe40008ffe4ff */
[----:B------:R-:W-:-:S07]  /*0310*/  UIADD3.X UR5, UPT, UPT, URZ, UR5, URZ, UP0, !UPT ;  /* 0x00000005ff057290 */ /* 0x000fce00087fe4ff */
[----:B------:R3:W-:Y:S02]  /*0320*/  UTMACCTL.PF [UR6] ;  /* 0x00000000060079b9 */ /* 0x0007e40008040000 */
[----:B------:R3:W-:Y:S02]  /*0330*/  UTMACCTL.PF [UR4] ;  /* 0x00000000040079b9 */ /* 0x0007e40008040000 */
[----:B---3--:R-:W-:Y:S01]  /*0340*/  NOP ;  /* 0x0000000000007918 */ /* 0x008fe20000000000 */
.L_x_5:
[----:B------:R-:W-:Y:S05]  /*0350*/  BSYNC.RECONVERGENT B0 ;  /* 0x0000000000007941 */ /* 0x000fea0003800200 */
.L_x_4:
[----:B------:R-:W-:Y:S04]  /*0360*/  BSSY.RECONVERGENT B0, `(.L_x_6) ;  /* 0x000000a000007945 */ /* 0x000fe80003800200 */
        /* <DEDUP_REMOVED lines=9> */
.L_x_7:
[----:B------:R-:W-:Y:S05]  /*0400*/  BSYNC.RECONVERGENT B0 ;  /* 0x0000000000007941 */ /* 0x000fea0003800200 */
.L_x_6:
[----:B------:R-:W3:Y:S01]  /*0410*/  LDCU.64 UR4, c[0x0][0x888] ;  /* 0x00011100ff0477ac */ /* 0x000ee20008000a00 */
[----:B------:R-:W-:Y:S02]  /*0420*/  UISETP.EQ.U32.AND UP2, UPT, UR8, URZ, UPT ;  /* 0x000000ff0800728c */ /* 0x000fe4000bf42070 */
[----:B------:R-:W-:Y:S02]  /*0430*/  UPLOP3.LUT UP4, UPT, UPT, UPT, UPT, 0x80, 0x8 ;  /* 0x000000000008789c */ /* 0x000fe40003f8f070 */
[----:B---3--:R-:W-:-:S04]  /*0440*/  UISETP.NE.U32.AND UP0, UPT, UR4, URZ, UPT ;  /* 0x000000ff0400728c */ /* 0x008fc8000bf05070 */
[----:B------:R-:W-:-:S04]  /*0450*/  UISETP.NE.AND.EX UP1, UPT, UR5, URZ, UPT, UP0 ;  /* 0x000000ff0500728c */ /* 0x000fc8000bf25300 */
[----:B------:R-:W-:-:S04]  /*0460*/  UISETP.EQ.OR.EX UP3, UPT, UR9, URZ, !UP1, UP2 ;  /* 0x000000ff0900728c */ /* 0x000fc8000cf62720 */
[----:B------:R-:W-:-:S06]  /*0470*/  UP2UR UR4, UPR, URZ, 0x8 ;  /* 0x00000008ff047883 */ /* 0x000fcc0008000000 */
[----:B------:R-:W-:Y:S01]  /*0480*/  MOV R160, UR4 ;  /* 0x0000000400a07c02 */ /* 0x000fe20008000f00 */
[----:B------:R-:W-:Y:S06]  /*0490*/  BRA.U !UP3, `(.L_x_8) ;  /* 0x000000010b207547 */ /* 0x000fec000b800000 */
[----:B------:R-:W-:Y:S01]  /*04a0*/  UISETP.NE.U32.AND UP2, UPT, UR8, URZ, UPT ;  /* 0x000000ff0800728c */ /* 0x000fe2000bf45070 */
[----:B-----5:R-:W-:Y:S01]  /*04b0*/  FSETP.NEU.AND P0, PT, R73, RZ, PT ;  /* 0x000000ff4900720b */ /* 0x020fe20003f0d000 */
[----:B------:R-:W-:Y:S02]  /*04c0*/  USEL UR4, URZ, 0xffffffff, UP1 ;  /* 0xffffffffff047887 */ /* 0x000fe40008800000 */
[----:B------:R-:W-:-:S10]  /*04d0*/  UISETP.NE.AND.EX UP2, UPT, UR9, URZ, UPT, UP2 ;  /* 0x000000ff0900728c */ /* 0x000fd4000bf45320 */
[----:B------:R-:W-:Y:S01]  /*04e0*/  VOTEU.ANY UP0, P0 ;  /* 0x0000000000ff7886 */ /* 0x000fe20000000100 */
[----:B------:R-:W-:-:S04]  /*04f0*/  @!UP2 USEL UR4, URZ, 0xffffffff, UP0 ;  /* 0xffffffffff04a887 */ /* 0x000fc80008000000 */
[----:B------:R-:W-:-:S04]  /*0500*/  ULOP3.LUT UR4, UR4, 0x1, URZ, 0xc0, !UPT ;  /* 0x0000000104047892 */ /* 0x000fc8000f8ec0ff */
[----:B------:R-:W-:-:S11]  /*0510*/  UISETP.NE.U32.AND UP4, UPT, UR4, 0x1, UPT ;  /* 0x000000010400788c */ /* 0x000fd6000bf85070 */
.L_x_8:
[----:B------:R-:W3:Y:S01]  /*0520*/  SHFL.IDX PT, R0, R159, RZ, 0x1f ;  /* 0x00001fff9f007589 */ /* 0x000ee200000e0000 */
[----:B------:R-:W-:-:S04]  /*0530*/  UISETP.NE.AND UP0, UPT, UR21, 0x2, UPT ;  /* 0x000000021500788c */ /* 0x000fc8000bf05270 */
[----:B------:R-:W-:Y:S02]  /*0540*/  UISETP.EQ.AND UP2, UPT, UR27, URZ, !UP0 ;  /* 0x000000ff1b00728c */ /* 0x000fe4000c742270 */
[----:B------:R-:W-:-:S04]  /*0550*/  USEL UR37, URZ, 0x1, UP0 ;  /* 0x00000001ff257887 */ /* 0x000fc80008000000 */
[----:B------:R-:W-:Y:S02]  /*0560*/  PLOP3.LUT P3, PT, P1, PT, UP2, 0x80, 0x8 ;  /* 0x000000000008781c */ /* 0x000fe40000f6f028 */
[----:B---3--:R-:W-:-:S13]  /*0570*/  ISETP.NE.AND P0, PT, R0, RZ, PT ;  /* 0x000000ff0000720c */ /* 0x008fda0003f05270 */
[----:B------:R-:W-:Y:S05]  /*0580*/  @P0 BRA `(.L_x_9) ;  /* 0x0000000400400947 */ /* 0x000fea0003800000 */
[----:B------:R-:W-:Y:S01]  /*0590*/  ELECT P0, URZ, PT ;  /* 0x0000000000ff782f */ /* 0x000fe20003800000 */
[----:B------:R-:W-:-:S12]  /*05a0*/  BSSY.RECONVERGENT B0, `(.L_x_9) ;  /* 0x000004e000007945 */ /* 0x000fd80003800200 */
[----:B------:R-:W-:Y:S05]  /*05b0*/  @!P0 BRA `(.L_x_10) ;  /* 0x0000000400308947 */ /* 0x000fea0003800000 */
[----:B------:R-:W-:Y:S01]  /*05c0*/  UMOV UR4, 0x400 ;  /* 0x0000040000047882 */ /* 0x000fe20000000000 */
[----:B------:R-:W-:Y:S01]  /*05d0*/  UMOV UR8, 0x1 ;  /* 0x0000000100087882 */ /* 0x000fe20000000000 */
[----:B------:R-:W-:Y:S01]  /*05e0*/  UMOV UR6, 0x4 ;  /* 0x0000000400067882 */ /* 0x000fe20000000000 */
[----:B------:R-:W-:Y:S02]  /*05f0*/  ULEA UR4, UR48, UR4, 0x18 ;  /* 0x0000000430047291 */ /* 0x000fe4000f8ec0ff */
[----:B------:R-:W-:-:S04]  /*0600*/  UIADD3 UR8, UPT, UPT, -UR8, 0x100000, URZ ;  /* 0x0010000008087890 */ /* 0x000fc8000fffe1ff */
[----:B------:R-:W-:Y:S02]  /*0610*/  USHF.L.U32 UR9, UR8, 0xb, URZ ;  /* 0x0000000b08097899 */ /* 0x000fe400080006ff */
[----:B------:R-:W-:Y:S02]  /*0620*/  USHF.L.U32 UR8, UR8, 0x1, URZ ;  /* 0x0000000108087899 */ /* 0x000fe400080006ff */
[----:B------:R-:W-:-:S04]  /*0630*/  UIADD3 UR6, UPT, UPT, -UR6, 0x100000, URZ ;  /* 0x0010000006067890 */ /* 0x000fc8000fffe1ff */
[----:B------:R-:W-:Y:S02]  /*0640*/  USHF.L.U32 UR7, UR6, 0xb, URZ ;  /* 0x0000000b06077899 */ /* 0x000fe400080006ff */
[----:B------:R-:W-:Y:S01]  /*0650*/  USHF.L.U32 UR6, UR6, 0x1, URZ ;  /* 0x0000000106067899 */ /* 0x000fe200080006ff */
[----:B------:R-:W3:Y:S03]  /*0660*/  FENCE.VIEW.ASYNC.S ;  /* 0x00000000000073c6 */ /* 0x000ee60000000000 */
[----:B---3--:R3:W4:Y:S08]  /*0670*/  SYNCS.EXCH.64 URZ, [UR4], UR8 ;  /* 0x0000000804ff75b2 */ /* 0x0087300008000100 */
[----:B------:R3:W1:Y:S01]  /*0680*/  SYNCS.EXCH.64 URZ, [UR4+0x100], UR6 ;  /* 0x0001000604ff75b2 */ /* 0x0006620008000100 */
        /* <DEDUP_REMOVED lines=61> */
[----:B------:R3:W1:Y:S02]  /*0a60*/  SYNCS.EXCH.64 URZ, [UR4+0x1f8], UR6 ;  /* 0x0001f80604ff75b2 */ /* 0x0006640008000100 */
[----:B---34-:R-:W-:Y:S01]  /*0a70*/  NOP ;  /* 0x0000000000007918 */ /* 0x018fe20000000000 */
.L_x_10:
[----:B------:R-:W-:Y:S05]  /*0a80*/  BSYNC.RECONVERGENT B0 ;  /* 0x0000000000007941 */ /* 0x000fea0003800200 */
.L_x_9:
[----:B------:R-:W3:Y:S01]  /*0a90*/  SHFL.IDX PT, R0, R159, RZ, 0x1f ;  /* 0x00001fff9f007589 */ /* 0x000ee200000e0000 */
[----:B------:R-:W-:Y:S01]  /*0aa0*/  NOP ;  /* 0x0000000000007918 */ /* 0x000fe20000000000 */
[----:B---3--:R-:W-:-:S13]  /*0ab0*/  ISETP.NE.AND P0, PT, R0, 0x1, PT ;  /* 0x000000010000780c */ /* 0x008fda0003f05270 */
[----:B------:R-:W-:Y:S05]  /*0ac0*/  @P0 BRA `(.L_x_11) ;  /* 0x0000000000440947 */ /* 0x000fea0003800000 */
        /* <DEDUP_REMOVED lines=10> */
[----:B------:R-:W-:Y:S01]  /*0b70*/  ELECT P0, URZ, PT ;  /* 0x0000000000ff782f */ /* 0x000fe20003800000 */
[----:B------:R-:W3:Y:S02]  /*0b80*/  FENCE.VIEW.ASYNC.S ;  /* 0x00000000000073c6 */ /* 0x000ee40000000000 */
[----:B---3--:R3:W4:Y:S08]  /*0b90*/  SYNCS.EXCH.64 URZ, [UR4+0x200], UR8 ;  /* 0x0002000804ff75b2 */ /* 0x0087300008000100 */
[----:B------:R3:W1:Y:S01]  /*0ba0*/  SYNCS.EXCH.64 URZ, [UR4+0x210], UR6 ;  /* 0x0002100604ff75b2 */ /* 0x0006620008000100 */
[----:B------:R3:W1:Y:S01]  /*0bb0*/  SYNCS.EXCH.64 URZ, [UR4+0x208], UR8 ;  /* 0x0002080804ff75b2 */ /* 0x0006620008000100 */
[----:B------:R3:W1:Y:S01]  /*0bc0*/  SYNCS.EXCH.64 URZ, [UR4+0x218], UR6 ;  /* 0x0002180604ff75b2 */ /* 0x0006620008000100 */
[----:B------:R-:W-:Y:S01]  /*0bd0*/  NOP ;  /* 0x0000000000007918 */ /* 0x000fe20000000000 */
.L_x_11:
[----:B------:R-:W2:Y:S01]  /*0be0*/  SHFL.IDX PT, R0, R159, RZ, 0x1f ;  /* 0x00001fff9f007589 */ /* 0x000ea200000e0000 */
[----:B------:R-:W-:Y:S01]  /*0bf0*/  NOP ;  /* 0x0000000000007918 */ /* 0x000fe20000000000 */
[----:B--2---:R-:W-:-:S13]  /*0c00*/  ISETP.NE.AND P0, PT, R0, 0x3, PT ;  /* 0x000000030000780c */ /* 0x004fda0003f05270 */
[----:B------:R-:W-:Y:S05]  /*0c10*/  @P0 BRA `(.L_x_12) ;  /* 0x00000000002c0947 */ /* 0x000fea0003800000 */
[----:B---3--:R-:W-:Y:S01]  /*0c20*/  UMOV UR6, 0x400 ;  /* 0x0000040000067882 */ /* 0x008fe20000000000 */
[----:B------:R-:W-:Y:S01]  /*0c30*/  UMOV UR4, 0x20 ;  /* 0x0000002000047882 */ /* 0x000fe20000000000 */
[----:B------:R-:W-:Y:S02]  /*0c40*/  ULEA UR6, UR48, UR6, 0x18 ;  /* 0x0000000630067291 */ /* 0x000fe4000f8ec0ff */
[----:B------:R-:W-:-:S04]  /*0c50*/  UIADD3 UR4, UPT, UPT, -UR4, 0x100000, URZ ;  /* 0x0010000004047890 */ /* 0x000fc8000fffe1ff */
[----:B------:R-:W-:Y:S02]  /*0c60*/  USHF.L.U32 UR5, UR4, 0xb, URZ ;  /* 0x0000000b04057899 */ /* 0x000fe400080006ff */
[----:B------:R-:W-:Y:S01]  /*0c70*/  USHF.L.U32 UR4, UR4, 0x1, URZ ;  /* 0x0000000104047899 */ /* 0x000fe200080006ff */
[----:B------:R-:W-:Y:S01]  /*0c80*/  ELECT P0, URZ, PT ;  /* 0x0000000000ff782f */ /* 0x000fe20003800000 */
[----:B------:R-:W2:Y:S10]  /*0c90*/  FENCE.VIEW.ASYNC.S ;  /* 0x00000000000073c6 */ /* 0x000eb40000000000 */
[----:B--2---:R2:W3:Y:S01]  /*0ca0*/  SYNCS.EXCH.64 URZ, [UR6+0x220], UR4 ;  /* 0x0002200406ff75b2 */ /* 0x0044e20008000100 */
[----:B------:R2:W1:Y:S01]  /*0cb0*/  SYNCS.EXCH.64 URZ, [UR6+0x228], UR4 ;  /* 0x0002280406ff75b2 */ /* 0x0004620008000100 */
[----:B------:R-:W-:Y:S01]  /*0cc0*/  NOP ;  /* 0x0000000000007918 */ /* 0x000fe20000000000 */
.L_x_12:
[----:B------:R-:W4:Y:S01]  /*0cd0*/  SHFL.IDX PT, R0, R159, RZ, 0x1f ;  /* 0x00001fff9f007589 */ /* 0x000f2200000e0000 */
[----:B------:R-:W-:Y:S01]  /*0ce0*/  NOP ;  /* 0x0000000000007918 */ /* 0x000fe20000000000 */
[----:B----4-:R-:W-:-:S13]  /*0cf0*/  ISETP.NE.AND P0, PT, R0, 0x4, PT ;  /* 0x000000040000780c */ /* 0x010fda0003f05270 */
[----:B------:R-:W-:Y:S05]  /*0d00*/  @P0 BRA `(.L_x_13) ;  /* 0x0000000000480947 */ /* 0x000fea0003800000 */
[----:B--23--:R-:W-:Y:S01]  /*0d10*/  UMOV UR4, 0x720 ;  /* 0x0000072000047882 */ /* 0x00cfe20000000000 */
[----:B------:R-:W-:Y:S01]  /*0d20*/  UMOV UR6, 0x400 ;  /* 0x0000040000067882 */ /* 0x000fe20000000000 */
[----:B------:R-:W-:Y:S01]  /*0d30*/  USEL UR4, UR4, 0x620, UP4 ;  /* 0x0000062004047887 */ /* 0x000fe2000a000000 */
        /* <DEDUP_REMOVED lines=9> */
[----:B------:R-:W2:Y:S02]  /*0dd0*/  FENCE.VIEW.ASYNC.S ;  /* 0x00000000000073c6 */ /* 0x000ea40000000000 */
[----:B--2---:R4:W2:Y:S08]  /*0de0*/  SYNCS.EXCH.64 URZ, [UR6+0x230], UR8 ;  /* 0x0002300806ff75b2 */ /* 0x0048b00008000100 */
[----:B------:R4:W3:Y:S01]  /*0df0*/  SYNCS.EXCH.64 URZ, [UR6+0x240], UR4 ;  /* 0x0002400406ff75b2 */ /* 0x0008e20008000100 */
[----:B------:R4:W1:Y:S01]  /*0e00*/  SYNCS.EXCH.64 URZ, [UR6+0x238], UR8 ;  /* 0x0002380806ff75b2 */ /* 0x0008620008000100 */
[----:B------:R4:W1:Y:S02]  /*0e10*/  SYNCS.EXCH.64 URZ, [UR6+0x248], UR4 ;  /* 0x0002480406ff75b2 */ /* 0x0008640008000100 */
[----:B----4-:R-:W-:Y:S01]  /*0e20*/  NOP ;  /* 0x0000000000007918 */ /* 0x010fe20000000000 */
.L_x_13:
[----:B------:R-:W4:Y:S01]  /*0e30*/  SHFL.IDX PT, R0, R159, RZ, 0x1f ;  /* 0x00001fff9f007589 */ /* 0x000f2200000e0000 */
[----:B------:R-:W-:Y:S01]  /*0e40*/  NOP ;  /* 0x0000000000007918 */ /* 0x000fe20000000000 */
[----:B----4-:R-:W-:-:S13]  /*0e50*/  ISETP.NE.AND P0, PT, R0, 0x5, PT ;  /* 0x000000050000780c */ /* 0x010fda0003f05270 */
[----:B------:R-:W-:Y:S05]  /*0e60*/  @P0 BRA `(.L_x_14) ;  /* 0x0000000000540947 */ /* 0x000fea0003800000 */
[----:B--23--:R-:W-:Y:S01]  /*0e70*/  UMOV UR4, 0x400 ;  /* 0x0000040000047882 */ /* 0x00cfe20000000000 */
        /* <DEDUP_REMOVED lines=14> */
[----:B------:R4:W1:Y:S01]  /*0f60*/  SYNCS.EXCH.64 URZ, [UR4+0x278], UR8 ;  /* 0x0002780804ff75b2 */ /* 0x0008620008000100 */
[----:B------:R4:W1:Y:S01]  /*0f70*/  SYNCS.EXCH.64 URZ, [UR4+0x260], UR6 ;  /* 0x0002600604ff75b2 */ /* 0x0008620008000100 */
[----:B------:R4:W1:Y:S01]  /*0f80*/  SYNCS.EXCH.64 URZ, [UR4+0x280], UR8 ;  /* 0x0002800804ff75b2 */ /* 0x0008620008000100 */
[----:B------:R4:W1:Y:S01]  /*0f90*/  SYNCS.EXCH.64 URZ, [UR4+0x268], UR6 ;  /* 0x0002680604ff75b2 */ /* 0x0008620008000100 */
[----:B------:R4:W1:Y:S02]  /*0fa0*/  SYNCS.EXCH.64 URZ, [UR4+0x288], UR8 ;  /* 0x0002880804ff75b2 */ /* 0x0008640008000100 */
[----:B----4-:R-:W-:Y:S01]  /*0fb0*/  NOP ;  /* 0x0000000000007918 */ /* 0x010fe20000000000 */
.L_x_14:
[----:B------:R-:W4:Y:S01]  /*0fc0*/  SHFL.IDX PT, R0, R159, RZ, 0x1f ;  /* 0x00001fff9f007589 */ /* 0x000f2200000e0000 */
[----:B------:R-:W-:Y:S01]  /*0fd0*/  ISETP.NE.OR P1, PT, RZ, UR21, !P1 ;  /* 0x00000015ff007c0c */ /* 0x000fe2000cf25670 */
[----:B------:R-:W-:Y:S01]  /*0fe0*/  NOP ;  /* 0x0000000000007918 */ /* 0x000fe20000000000 */
[----:B----4-:R-:W-:-:S13]  /*0ff0*/  ISETP.NE.AND P0, PT, R0, 0x3, PT ;  /* 0x000000030000780c */ /* 0x010fda0003f05270 */
[----:B------:R-:W-:Y:S05]  /*1000*/  @P0 BRA `(.L_x_15) ;  /* 0x0000000000340947 */ /* 0x000fea0003800000 */
[----:B--23--:R-:W-:Y:S01]  /*1010*/  UMOV UR4, 0x400 ;  /* 0x0000040000047882 */ /* 0x00cfe20000000000 */
[----:B------:R-:W-:Y:S01]  /*1020*/  UMOV UR6, 0x20 ;  /* 0x0000002000067882 */ /* 0x000fe20000000000 */
[----:B------:R-:W-:Y:S02]  /*1030*/  ULEA UR4, UR48, UR4, 0x18 ;  /* 0x0000000430047291 */ /* 0x000fe4000f8ec0ff */
[----:B------:R-:W-:-:S04]  /*1040*/  UIADD3 UR6, UPT, UPT, -UR6, 0x100000, URZ ;  /* 0x0010000006067890 */ /* 0x000fc8000fffe1ff */
[----:B------:R-:W-:Y:S02]  /*1050*/  USHF.L.U32 UR7, UR6, 0xb, URZ ;  /* 0x0000000b06077899 */ /* 0x000fe400080006ff */
[----:B------:R-:W-:Y:S01]  /*1060*/  USHF.L.U32 UR6, UR6, 0x1, URZ ;  /* 0x0000000106067899 */ /* 0x000fe200080006ff */
[----:B------:R-:W-:Y:S01]  /*1070*/  ELECT P0, URZ, PT ;  /* 0x0000000000ff782f */ /* 0x000fe20003800000 */
[----:B------:R-:W2:Y:S10]  /*1080*/  FENCE.VIEW.ASYNC.S ;  /* 0x00000000000073c6 */ /* 0x000eb40000000000 */
[----:B--2---:R4:W2:Y:S01]  /*1090*/  SYNCS.EXCH.64 URZ, [UR4+0x290], UR6 ;  /* 0x0002900604ff75b2 */ /* 0x0048a20008000100 */
[----:B------:R4:W3:Y:S01]  /*10a0*/  SYNCS.EXCH.64 URZ, [UR4+0x2a0], UR6 ;  /* 0x0002a00604ff75b2 */ /* 0x0008e20008000100 */
[----:B------:R4:W1:Y:S01]  /*10b0*/  SYNCS.EXCH.64 URZ, [UR4+0x298], UR6 ;  /* 0x0002980604ff75b2 */ /* 0x0008620008000100 */
[----:B------:R4:W1:Y:S02]  /*10c0*/  SYNCS.EXCH.64 URZ, [UR4+0x2a8], UR6 ;  /* 0x0002a80604ff75b2 */ /* 0x0008640008000100 */
[----:B----4-:R-:W-:Y:S01]  /*10d0*/  NOP ;  /* 0x0000000000007918 */ /* 0x010fe20000000000 */
.L_x_15:
[----:B------:R-:W-:Y:S01]  /*10e0*/  VOTEU.ALL UP0, P1 ;  /* 0x0000000000ff7886 */ /* 0x000fe20000800000 */
[----:B--23--:R-:W-:Y:S01]  /*10f0*/  UMOV UR4, 0x20 ;  /* 0x0000002000047882 */ /* 0x00cfe20000000000 */
[----:B------:R-:W2:Y:S01]  /*1100*/  LDCU UR7, c[0x0][0x36c] ;  /* 0x00006d80ff0777ac */ /* 0x000ea20008000800 */
[----:B------:R-:W-:Y:S01]  /*1110*/  NOP ;  /* 0x0000000000007918 */ /* 0x000fe20000000000 */
[----:B------:R-:W-:Y:S01]  /*1120*/  LOP3.LUT R0, R170, 0x1f, RZ, 0xc0, !PT ;  /* 0x0000001faa007812 */ /* 0x000fe200078ec0ff */
[----:B------:R-:W-:Y:S01]  /*1130*/  @!UP0 UMOV UR6, 0x400 ;  /* 0x0000040000068882 */ /* 0x000fe20000000000 */
[----:B------:R-:W-:-:S04]  /*1140*/  @!UP0 UIADD3 UR4, UPT, UPT, -UR4, 0x100000, URZ ;  /* 0x0010000004048890 */ /* 0x000fc8000fffe1ff */
[----:B------:R-:W-:Y:S02]  /*1150*/  @!UP0 USHF.L.U32 UR5, UR4, 0xb, URZ ;  /* 0x0000000b04058899 */ /* 0x000fe400080006ff */
[----:B------:R-:W-:Y:S02]  /*1160*/  @!UP0 USHF.L.U32 UR4, UR4, 0x1, URZ ;  /* 0x0000000104048899 */ /* 0x000fe400080006ff */
[----:B------:R-:W-:Y:S01]  /*1170*/  @!UP0 ULEA UR6, UR48, UR6, 0x18 ;  /* 0x0000000630068291 */ /* 0x000fe2000f8ec0ff */
[----:B------:R-:W-:Y:S01]  /*1180*/  VOTEU.ALL UP0, P1 ;  /* 0x0000000000ff7886 */ /* 0x000fe20000800000 */
[----:B------:R-:W-:Y:S02]  /*1190*/  UISETP.NE.AND UP5, UPT, UR21, URZ, UPT ;  /* 0x000000ff1500728c */ /* 0x000fe4000bfa5270 */
[----:B--2---:R-:W-:Y:S01]  /*11a0*/  UISETP.EQ.U32.AND UP6, UPT, UR7, 0x1, UPT ;  /* 0x000000010700788c */ /* 0x004fe2000bfc2070 */
[----:B------:R-:W2:Y:S07]  /*11b0*/  FENCE.VIEW.ASYNC.S ;  /* 0x00000000000073c6 */ /* 0x000eae0000000000 */
[----:B--2---:R2:W3:Y:S01]  /*11c0*/  @!UP0 SYNCS.EXCH.64 URZ, [UR6+0x2b0], UR4 ;  /* 0x0002b00406ff85b2 */ /* 0x0044e20008000100 */
[----:B------:R-:W-:Y:S05]  /*11d0*/  BRA.U !UP6, `(.L_x_16) ;  /* 0x000000010e087547 */ /* 0x000fea000b800000 */
[----:B-1-3--:R-:W-:Y:S01]  /*11e0*/  UCGABAR_ARV ;  /* 0x00000000000079c7 */ /* 0x00afe20008000000 */
[----:B------:R-:W-:Y:S05]  /*11f0*/  BRA `(.L_x_17) ;  /* 0x0000000000047947 */ /* 0x000fea0003800000 */
.L_x_16:
[----:B-1-3--:R-:W-:Y:S01]  /*1200*/  NOP ;  /* 0x0000000000007918 */ /* 0x00afe20000000000 */
.L_x_17:
[----:B------:R-:W1:Y:S01]  /*1210*/  S2UR UR25, SR_CTAID.X ;  /* 0x00000000001979c3 */ /* 0x000e620000002500 */
[----:B------:R-:W-:-:S05]  /*1220*/  CS2R.32 R3, SR_CgaSize ;  /* 0x0000000000037805 */ /* 0x000fca0000008a00 */
[----:B------:R-:W-:-:S05]  /*1230*/  IMAD R3, R3, -0xa0, RZ ;  /* 0xffffff6003037824 */ /* 0x000fca00078e02ff */
[----:B--2---:R-:W-:-:S14]  /*1240*/  R2UR UR5, R3 ;  /* 0x00000000030572ca */ /* 0x004fdc00000e0000 */
[----:B------:R-:W2:Y:S01]  /*1250*/  LDCU UR5, c[0x0][UR5+0x2b0] ;  /* 0x00005600050577ac */ /* 0x000ea20008000800 */
[----:B------:R-:W-:-:S05]  /*1260*/  CS2R.32 R3, SR_CgaSize ;  /* 0x0000000000037805 */ /* 0x000fca0000008a00 */
[----:B------:R-:W-:-:S05]  /*1270*/  IMAD R3, R3, -0xa0, RZ ;  /* 0xffffff6003037824 */ /* 0x000fca00078e02ff */
[----:B------:R-:W-:-:S14]  /*1280*/  R2UR UR4, R3 ;  /* 0x00000000030472ca */ /* 0x000fdc00000e0000 */
[----:B------:R-:W3:Y:S01]  /*1290*/  LDCU UR4, c[0x0][UR4+0x2b4] ;  /* 0x00005680040477ac */ /* 0x000ee20008000800 */
[----:B------:R-:W4:Y:S01]  /*12a0*/  S2UR UR32, SR_CTAID.Y ;  /* 0x00000000002079c3 */ /* 0x000f220000002600 */
[----:B------:R-:W-:-:S05]  /*12b0*/  CS2R.32 R3, SR_CgaSize ;  /* 0x0000000000037805 */ /* 0x000fca0000008a00 */
[----:B------:R-:W-:-:S05]  /*12c0*/  IMAD R3, R3, -0xa0, RZ ;  /* 0xffffff6003037824 */ /* 0x000fca00078e02ff */
[----:B------:R-:W-:-:S14]  /*12d0*/  R2UR UR59, R3 ;  /* 0x00000000033b72ca */ /* 0x000fdc00000e0000 */
[----:B------:R-:W3:Y:S01]  /*12e0*/  LDCU UR59, c[0x0][UR59+0x2a0] ;  /* 0x000054003b3b77ac */ /* 0x000ee20008000800 */
[----:B------:R-:W-:-:S05]  /*12f0*/  CS2R.32 R3, SR_CgaSize ;  /* 0x0000000000037805 */ /* 0x000fca0000008a00 */
[----:B------:R-:W-:-:S05]  /*1300*/  IMAD R3, R3, -0xa0, RZ ;  /* 0xffffff6003037824 */ /* 0x000fca00078e02ff */
[----:B------:R-:W-:-:S14]  /*1310*/  R2UR UR62, R3 ;  /* 0x00000000033e72ca */ /* 0x000fdc00000e0000 */
[----:B------:R-:W3:Y:S01]  /*1320*/  LDCU UR62, c[0x0][UR62+0x2a4] ;  /* 0x000054803e3e77ac */ /* 0x000ee20008000800 */
[----:B------:R-:W-:Y:S01]  /*1330*/  UISETP.GT.U32.AND UP0, UPT, UR27, 0xffff, UPT ;  /* 0x0000ffff1b00788c */ /* 0x000fe2000bf04070 */
[----:B------:R-:W3:Y:S01]  /*1340*/  LDCU UR22, c[0x0][0xb24] ;  /* 0x00016480ff1677ac */ /* 0x000ee20008000800 */
[----:B------:R-:W3:Y:S01]  /*1350*/  LDCU UR42, c[0x0][0xb24] ;  /* 0x00016480ff2a77ac */ /* 0x000ee20008000800 */
[----:B-1----:R-:W-:Y:S01]  /*1360*/  I2FP.F32.U32 R3, UR25 ;  /* 0x0000001900037c45 */ /* 0x002fe20008201000 */
[----:B------:R-:W1:Y:S04]  /*1370*/  LDCU UR26, c[0x0][0xb30] ;  /* 0x00016600ff1a77ac */ /* 0x000e680008000800 */
[----:B--2---:R-:W-:Y:S01]  /*1380*/  FMUL R3, R3, UR5 ;  /* 0x0000000503037c20 */ /* 0x004fe20008400000 */
[----:B------:R-:W-:Y:S01]  /*1390*/  USEL UR5, UR27, 0xffff, !UP0 ;  /* 0x0000ffff1b057887 */ /* 0x000fe2000c000000 */
[----:B----4-:R-:W-:Y:S01]  /*13a0*/  I2FP.F32.U32 R2, UR32 ;  /* 0x0000002000027c45 */ /* 0x010fe20008201000 */
[----:B------:R-:W-:-:S03]  /*13b0*/  USHF.L.U32 UR28, UR48, 0x8, URZ ;  /* 0x00000008301c7899 */ /* 0x000fc600080006ff */
[----:B------:R-:W2:Y:S01]  /*13c0*/  F2I.U32.TRUNC.NTZ R3, R3 ;  /* 0x0000000300037305 */ /* 0x000ea2000020f000 */
[----:B------:R-:W-:Y:S01]  /*13d0*/  ULOP3.LUT UR24, UR5, 0xffff, URZ, 0xc0, !UPT ;  /* 0x0000ffff05187892 */ /* 0x000fe2000f8ec0ff */
[----:B---3--:R-:W-:-:S06]  /*13e0*/  FMUL R2, R2, UR4 ;  /* 0x0000000402027c20 */ /* 0x008fcc0008400000 */
[----:B------:R-:W3:Y:S01]  /*13f0*/  F2I.U32.TRUNC.NTZ R2, R2 ;  /* 0x0000000200027305 */ /* 0x000ee2000020f000 */
[----:B--2---:R-:W-:Y:S02]  /*1400*/  R2UR UR4, R3 ;  /* 0x00000000030472ca */ /* 0x004fe400000e0000 */
[----:B------:R-:W-:Y:S02]  /*1410*/  PRMT R3, RZ, 0x7610, R3 ;  /* 0x00007610ff037816 */ /* 0x000fe40000000003 */
[----:B---3--:R-:W-:Y:S02]  /*1420*/  R2UR UR6, R2 ;  /* 0x00000000020672ca */ /* 0x008fe400000e0000 */
[----:B------:R-:W-:-:S07]  /*1430*/  PRMT R2, RZ, 0x7610, R2 ;  /* 0x00007610ff027816 */ /* 0x000fce0000000002 */
[----:B------:R-:W-:-:S04]  /*1440*/  UIADD3 UR5, UPT, UPT, -UR4, URZ, URZ ;  /* 0x000000ff04057290 */ /* 0x000fc8000fffe1ff */
[----:B------:R-:W-:Y:S02]  /*1450*/  UIMAD UR59, UR59, UR5, UR25 ;  /* 0x000000053b3b72a4 */ /* 0x000fe4000f8e0219 */
[----:B------:R-:W-:-:S04]  /*1460*/  UIADD3 UR4, UPT, UPT, -UR6, URZ, URZ ;  /* 0x000000ff06047290 */ /* 0x000fc8000fffe1ff */
[----:B------:R-:W-:Y:S01]  /*1470*/  UIMAD UR62, UR62, UR4, UR32 ;  /* 0x000000043e3e72a4 */ /* 0x000fe2000f8e0220 */
[----:B-1----:R-:W-:Y:S11]  /*1480*/  BRA.U UP5, `(.L_x_18) ;  /* 0x0000000105647547 */ /* 0x002ff6000b800000 */
[----:B------:R-:W-:Y:S02]  /*1490*/  UISETP.NE.AND UP0, UPT, UR62, URZ, UPT ;  /* 0x000000ff3e00728c */ /* 0x000fe4000bf05270 */
[----:B------:R-:W-:Y:S02]  /*14a0*/  ULOP3.LUT UR4, UR59, 0x2, URZ, 0x3c, !UPT ;  /* 0x000000023b047892 */ /* 0x000fe4000f8e3cff */
[----:B------:R-:W-:Y:S02]  /*14b0*/  UISETP.GT.U32.AND UP2, UPT, UR59, 0x1, UP0 ;  /* 0x000000013b00788c */ /* 0x000fe40008744070 */
[----:B------:R-:W-:Y:S02]  /*14c0*/  ULOP3.LUT UR5, UR59, 0x4, URZ, 0x3c, !UPT ;  /* 0x000000043b057892 */ /* 0x000fe4000f8e3cff */
[----:B------:R-:W-:Y:S02]  /*14d0*/  USEL UR8, URZ, 0x1, UP2 ;  /* 0x00000001ff087887 */ /* 0x000fe40009000000 */
[----:B------:R-:W-:-:S02]  /*14e0*/  USEL UR7, URZ, 0x2, UP2 ;  /* 0x00000002ff077887 */ /* 0x000fc40009000000 */
[----:B------:R-:W-:Y:S02]  /*14f0*/  UISETP.GT.U32.AND UP2, UPT, UR4, 0x1, UP0 ;  /* 0x000000010400788c */ /* 0x000fe40008744070 */
[----:B------:R-:W-:Y:S02]  /*1500*/  ULOP3.LUT UR4, UR59, 0x6, URZ, 0x3c, !UPT ;  /* 0x000000063b047892 */ /* 0x000fe4000f8e3cff */
[----:B------:R-:W-:Y:S02]  /*1510*/  USEL UR6, URZ, 0x4, UP2 ;  /* 0x00000004ff067887 */ /* 0x000fe40009000000 */
[----:B------:R-:W-:Y:S02]  /*1520*/  USEL UR9, URZ, 0x8, UP2 ;  /* 0x00000008ff097887 */ /* 0x000fe40009000000 */
[----:B------:R-:W-:Y:S02]  /*1530*/  UISETP.GT.U32.AND UP2, UPT, UR5, 0x1, UP0 ;  /* 0x000000010500788c */ /* 0x000fe40008744070 */
[----:B------:R-:W-:-:S02]  /*1540*/  UISETP.GT.U32.AND UP0, UPT, UR4, 0x1, UP0 ;  /* 0x000000010400788c */ /* 0x000fc40008704070 */
[----:B------:R-:W-:Y:S02]  /*1550*/  USEL UR4, URZ, 0x10, UP2 ;  /* 0x00000010ff047887 */ /* 0x000fe40009000000 */
[----:B------:R-:W-:Y:S02]  /*1560*/  UIADD3 UR5, UPT, UPT, UR6, UR7, UR8 ;  /* 0x0000000706057290 */ /* 0x000fe4000fffe008 */
[----:B------:R-:W-:Y:S02]  /*1570*/  USEL UR7, URZ, 0x40, UP0 ;  /* 0x00000040ff077887 */ /* 0x000fe40008000000 */
[----:B------:R-:W-:Y:S02]  /*1580*/  USEL UR8, URZ, 0x20, UP2 ;  /* 0x00000020ff087887 */ /* 0x000fe40009000000 */
[----:B------:R-:W-:Y:S02]  /*1590*/  UIADD3 UR5, UPT, UPT, UR4, UR5, UR9 ;  /* 0x0000000504057290 */ /* 0x000fe4000fffe009 */
[----:B------:R-:W-:-:S02]  /*15a0*/  ULOP3.LUT UR4, UR59, 0xfffffffe, URZ, 0xc0, !UPT ;  /* 0xfffffffe3b047892 */ /* 0x000fc4000f8ec0ff */
[----:B------:R-:W-:Y:S02]  /*15b0*/  USEL UR6, URZ, 0x80, UP0 ;  /* 0x00000080ff067887 */ /* 0x000fe40008000000 */
[----:B------:R-:W-:-:S03]  /*15c0*/  UIADD3 UR5, UPT, UPT, UR7, UR5, UR8 ;  /* 0x0000000507057290 */ /* 0x000fc6000fffe008 */
[----:B------:R-:W-:Y:S01]  /*15d0*/  UMOV UR7, 0x3 ;  /* 0x0000000300077882 */ /* 0x000fe20000000000 */
[----:B------:R-:W-:Y:S02]  /*15e0*/  UIADD3 UR5, UPT, UPT, UR5, UR6, URZ ;  /* 0x0000000605057290 */ /* 0x000fe4000fffe0ff */
[----:B------:R-:W-:-:S04]  /*15f0*/  USHF.L.U32 UR4, UR7, UR4, URZ ;  /* 0x0000000407047299 */ /* 0x000fc800080006ff */
[----:B------:R-:W-:Y:S02]  /*1600*/  MOV R3, UR5 ;  /* 0x0000000500037c02 */ /* 0x000fe40008000f00 */
[----:B------:R-:W-:-:S07]  /*1610*/  MOV R2, UR4 ;  /* 0x0000000400027c02 */ /* 0x000fce0008000f00 */
.L_x_18:
[----:B------:R-:W1:Y:S01]  /*1620*/  S2UR UR36, SR_CTAID.Z ;  /* 0x00000000002479c3 */ /* 0x000e620000002700 */
[----:B------:R-:W-:Y:S01]  /*1630*/  UISETP.GE.AND UP0, UPT, UR22, 0x1, UPT ;  /* 0x000000011600788c */ /* 0x000fe2000bf06270 */
[----:B------:R-:W-:Y:S01]  /*1640*/  UMOV UR30, 0x55 ;  /* 0x00000055001e7882 */ /* 0x000fe20000000000 */
[----:B------:R-:W-:-:S07]  /*1650*/  UMOV UR20, UR25 ;  /* 0x0000001900147c82 */ /* 0x000fce0008000000 */
[----:B------:R-:W-:Y:S05]  /*1660*/  BRA.U !UP0, `(.L_x_19) ;  /* 0x0000000108d47547 */ /* 0x000fea000b800000 */
[----:B------:R-:W2:Y:S01]  /*1670*/  LDCU.128 UR16, c[0x0][0xb10] ;  /* 0x00016200ff1077ac */ /* 0x000ea20008000c00 */
[----:B------:R-:W3:Y:S01]  /*1680*/  LDCU UR13, c[0x0][0x370] ;  /* 0x00006e00ff0d77ac */ /* 0x000ee20008000800 */
[----:B------:R-:W4:Y:S01]  /*1690*/  LDCU UR8, c[0x0][0x374] ;  /* 0x00006e80ff0877ac */ /* 0x000f220008000800 */
[----:B------:R-:W1:Y:S01]  /*16a0*/  LDCU UR23, c[0x0][0xb0c] ;  /* 0x00016180ff1777ac */ /* 0x000e620008000800 */
[----:B------:R-:W1:Y:S01]  /*16b0*/  LDCU UR20, c[0x0][0xb20] ;  /* 0x00016400ff1477ac */ /* 0x000e620008000800 */
[----:B--2---:R-:W-:Y:S01]  /*16c0*/  UIMAD.WIDE.U32 UR4, UR25, UR16, URZ ;  /* 0x00000010190472a5 */ /* 0x004fe2000f8e00ff */
[----:B------:R-:W2:Y:S01]  /*16d0*/  LDCU.64 UR14, c[0x0][0xb28] ;  /* 0x00016500ff0e77ac */ /* 0x000ea20008000a00 */
[----:B------:R-:W-:-:S05]  /*16e0*/  UISETP.NE.AND UP3, UPT, UR18, 0x1, UPT ;  /* 0x000000011200788c */ /* 0x000fca000bf65270 */
[----:B------:R-:W-:Y:S01]  /*16f0*/  UMOV UR4, UR5 ;  /* 0x0000000500047c82 */ /* 0x000fe20008000000 */
[----:B---3--:R-:W-:Y:S02]  /*1700*/  UIMAD.WIDE.U32 UR6, UR13, UR16, URZ ;  /* 0x000000100d0672a5 */ /* 0x008fe4000f8e00ff */
[----:B------:R-:W-:Y:S02]  /*1710*/  USHF.R.U32.HI UR9, URZ, UR17, UR4 ;  /* 0x00000011ff097299 */ /* 0x000fe40008011604 */
[----:B----4-:R-:W-:Y:S02]  /*1720*/  UIMAD.WIDE.U32 UR4, UR8, UR19, URZ ;  /* 0x00000013080472a5 */ /* 0x010fe4000f8e00ff */
[----:B-1----:R-:W-:Y:S01]  /*1730*/  UISETP.NE.AND UP0, UPT, UR23, 0x1, UPT ;  /* 0x000000011700788c */ /* 0x002fe2000bf05270 */
[----:B------:R-:W-:Y:S01]  /*1740*/  UMOV UR6, UR7 ;  /* 0x0000000700067c82 */ /* 0x000fe20008000000 */
[----:B------:R-:W-:-:S03]  /*1750*/  UISETP.NE.AND UP2, UPT, UR22, 0x1, UPT ;  /* 0x000000011600788c */ /* 0x000fc6000bf45270 */
[----:B------:R-:W-:Y:S01]  /*1760*/  UMOV UR4, UR5 ;  /* 0x0000000500047c82 */ /* 0x000fe20008000000 */
[----:B------:R-:W-:Y:S02]  /*1770*/  USEL UR12, UR25, UR9, !UP0 ;  /* 0x00000009190c7287 */ /* 0x000fe4000c000000 */
[----:B------:R-:W-:-:S03]  /*1780*/  @UP3 USHF.R.U32.HI UR8, URZ, UR20, UR4 ;  /* 0x00000014ff083299 */ /* 0x000fc60008011604 */
[----:B------:R-:W-:Y:S02]  /*1790*/  @UP0 USHF.R.U32.HI UR13, URZ, UR17, UR6 ;  /* 0x00000011ff0d0299 */ /* 0x000fe40008011606 */
[----:B------:R-:W-:Y:S02]  /*17a0*/  UIMAD.WIDE.U32 UR6, UR32, UR19, URZ ;  /* 0x00000013200672a5 */ /* 0x000fe4000f8e00ff */
[----:B--2---:R-:W-:Y:S02]  /*17b0*/  UIMAD.WIDE.U32 UR4, UR8, UR14, URZ ;  /* 0x0000000e080472a5 */ /* 0x004fe4000f8e00ff */
[----:B------:R-:W-:-:S03]  /*17c0*/  UIMAD.WIDE.U32 UR10, UR13, UR14, URZ ;  /* 0x0000000e0d0a72a5 */ /* 0x000fc6000f8e00ff */
[----:B------:R-:W-:Y:S02]  /*17d0*/  UMOV UR6, UR7 ;  /* 0x0000000700067c82 */ /* 0x000fe40008000000 */
[----:B------:R-:W-:Y:S01]  /*17e0*/  UMOV UR4, UR5 ;  /* 0x0000000500047c82 */ /* 0x000fe20008000000 */
[----:B------:R-:W-:Y:S02]  /*17f0*/  USHF.R.U32.HI UR6, URZ, UR20, UR6 ;  /* 0x00000014ff067299 */ /* 0x000fe40008011606 */
[----:B------:R-:W-:Y:S01]  /*1800*/  @UP2 USHF.R.U32.HI UR8, URZ, UR15, UR4 ;  /* 0x0000000fff082299 */ /* 0x000fe20008011604 */
[----:B------:R-:W-:Y:S01]  /*1810*/  UMOV UR5, UR11 ;  /* 0x0000000b00057c82 */ /* 0x000fe20008000000 */
[----:B------:R-:W-:Y:S02]  /*1820*/  USEL UR4, UR32, UR6, !UP3 ;  /* 0x0000000620047287 */ /* 0x000fe4000d800000 */
[----:B------:R-:W-:Y:S02]  /*1830*/  @UP2 USHF.R.U32.HI UR13, URZ, UR15, UR5 ;  /* 0x0000000fff0d2299 */ /* 0x000fe40008011605 */
[----:B------:R-:W-:-:S02]  /*1840*/  UIMAD UR5, UR8, UR22, URZ ;  /* 0x00000016080572a4 */ /* 0x000fc4000f8e02ff */
[----:B------:R-:W-:Y:S02]  /*1850*/  UIMAD UR8, UR13, UR22, URZ ;  /* 0x000000160d0872a4 */ /* 0x000fe4000f8e02ff */
[----:B------:R-:W-:Y:S02]  /*1860*/  UISETP.GE.AND UP0, UPT, UR4, UR5, UPT ;  /* 0x000000050400728c */ /* 0x000fe4000bf06270 */
[----:B------:R-:W-:Y:S02]  /*1870*/  UIMAD.WIDE.U32 UR6, UR4, UR14, URZ ;  /* 0x0000000e040672a5 */ /* 0x000fe4000f8e00ff */
[----:B------:R-:W-:Y:S02]  /*1880*/  UISETP.GE.OR UP0, UPT, UR12, UR8, UP0 ;  /* 0x000000080c00728c */ /* 0x000fe40008706670 */
[----:B------:R-:W-:Y:S02]  /*1890*/  UIMAD.WIDE.U32 UR8, UR12, UR14, URZ ;  /* 0x0000000e0c0872a5 */ /* 0x000fe4000f8e00ff */
[----:B------:R-:W-:Y:S01]  /*18a0*/  UIADD3 UR20, UPT, UPT, -UR12, URZ, URZ ;  /* 0x000000ff0c147290 */ /* 0x000fe2000fffe1ff */
[----:B------:R-:W-:Y:S01]  /*18b0*/  UMOV UR6, UR7 ;  /* 0x0000000700067c82 */ /* 0x000fe20008000000 */
[----:B------:R-:W-:-:S02]  /*18c0*/  UIADD3 UR7, UPT, UPT, -UR4, URZ, URZ ;  /* 0x000000ff04077290 */ /* 0x000fc4000fffe1ff */
[----:B------:R-:W-:-:S03]  /*18d0*/  USHF.R.U32.HI UR6, URZ, UR15, UR6 ;  /* 0x0000000fff067299 */ /* 0x000fc60008011606 */
[----:B------:R-:W-:Y:S01]  /*18e0*/  @!UP0 UMOV UR5, UR9 ;  /* 0x0000000900058c82 */ /* 0x000fe20008000000 */
[----:B------:R-:W-:Y:S02]  /*18f0*/  UIMAD UR32, UR18, UR7, UR32 ;  /* 0x00000007122072a4 */ /* 0x000fe4000f8e0220 */
[----:B------:R-:W-:Y:S02]  /*1900*/  USEL UR6, UR4, UR6, !UP2 ;  /* 0x0000000604067287 */ /* 0x000fe4000d000000 */
[----:B------:R-:W-:Y:S02]  /*1910*/  @!UP0 USHF.R.U32.HI UR5, URZ, UR15, UR5 ;  /* 0x0000000fff058299 */ /* 0x000fe40008011605 */
[----:B------:R-:W-:Y:S02]  /*1920*/  UIADD3 UR7, UPT, UPT, -UR6, URZ, URZ ;  /* 0x000000ff06077290 */ /* 0x000fe4000fffe1ff */
[----:B------:R-:W-:Y:S02]  /*1930*/  @!UP0 USEL UR5, UR12, UR5, !UP2 ;  /* 0x000000050c058287 */ /* 0x000fe4000d000000 */
[----:B------:R-:W-:-:S02]  /*1940*/  UIMAD UR7, UR22, UR7, UR4 ;  /* 0x00000007160772a4 */ /* 0x000fc4000f8e0204 */
[----:B------:R-:W-:Y:S02]  /*1950*/  @!UP0 UIADD3 UR6, UPT, UPT, UR6, -UR5, URZ ;  /* 0x8000000506068290 */ /* 0x000fe4000fffe0ff */
[----:B------:R-:W-:Y:S02]  /*1960*/  @!UP0 UIMAD UR7, UR7, UR13, UR5 ;  /* 0x0000000d070782a4 */ /* 0x000fe4000f8e0205 */
[----:B------:R-:W-:Y:S02]  /*1970*/  @!UP0 UIMAD UR4, UR6, UR22, UR12 ;  /* 0x00000016060482a4 */ /* 0x000fe4000f8e020c */
[----:B------:R-:W-:Y:S02]  /*1980*/  UIMAD UR20, UR23, UR20, UR25 ;  /* 0x00000014171472a4 */ /* 0x000fe4000f8e0219 */
[----:B------:R-:W-:Y:S01]  /*1990*/  UIMAD UR32, UR4, UR18, UR32 ;  /* 0x00000012042072a4 */ /* 0x000fe2000f8e0220 */
[----:B------:R-:W-:Y:S02]  /*19a0*/  @!UP0 UMOV UR12, UR7 ;  /* 0x00000007000c8c82 */ /* 0x000fe40008000000 */
[----:B------:R-:W-:-:S12]  /*19b0*/  UIMAD UR20, UR12, UR23, UR20 ;  /* 0x000000170c1472a4 */ /* 0x000fd8000f8e0214 */
.L_x_19:
[----:B------:R-:W-:Y:S02]  /*19c0*/  UISETP.NE.AND UP2, UPT, UR26, 0x1, UPT ;  /* 0x000000011a00788c */ /* 0x000fe4000bf45270 */
[----:B------:R-:W-:Y:S02]  /*19d0*/  UISETP.NE.AND UP0, UPT, UR21, 0x2, UPT ;  /* 0x000000021500788c */ /* 0x000fe4000bf05270 */
[----:B------:R-:W-:Y:S02]  /*19e0*/  ULOP3.LUT UR28, UR28, 0x600, URZ, 0xc0, !UPT ;  /* 0x000006001c1c7892 */ /* 0x000fe4000f8ec0ff */
[----:B------:R-:W-:-:S03]  /*19f0*/  USHF.L.U32 UR24, UR30, UR24, URZ ;  /* 0x000000181e187299 */ /* 0x000fc600080006ff */
[----:B------:R-:W-:Y:S09]  /*1a00*/  BRA.U UP2, `(.L_x_20) ;  /* 0x0000000102407547 */ /* 0x000ff2000b800000 */
[----:B------:R-:W2:Y:S01]  /*1a10*/  LDCU.128 UR8, c[0x0][0xb10] ;  /* 0x00016200ff0877ac */ /* 0x000ea20008000c00 */
[----:B------:R-:W3:Y:S01]  /*1a20*/  LDCU UR12, c[0x0][0xb0c] ;  /* 0x00016180ff0c77ac */ /* 0x000ee20008000800 */
[----:B------:R-:W4:Y:S01]  /*1a30*/  LDCU UR13, c[0x0][0xb20] ;  /* 0x00016400ff0d77ac */ /* 0x000f220008000800 */
[----:B--2---:R-:W-:Y:S02]  /*1a40*/  UIMAD.WIDE.U32 UR4, UR20, UR8, URZ ;  /* 0x00000008140472a5 */ /* 0x004fe4000f8e00ff */
[----:B------:R-:W-:Y:S02]  /*1a50*/  UIMAD.WIDE.U32 UR6, UR32, UR11, URZ ;  /* 0x0000000b200672a5 */ /* 0x000fe4000f8e00ff */
[----:B---3--:R-:W-:Y:S02]  /*1a60*/  UISETP.NE.AND UP2, UPT, UR12, 0x1, UPT ;  /* 0x000000010c00788c */ /* 0x008fe4000bf45270 */
[----:B------:R-:W-:-:S03]  /*1a70*/  USHF.R.U32.HI UR5, URZ, UR9, UR5 ;  /* 0x00000009ff057299 */ /* 0x000fc60008011605 */
[----:B------:R-:W-:Y:S01]  /*1a80*/  UMOV UR4, UR7 ;  /* 0x0000000700047c82 */ /* 0x000fe20008000000 */
[----:B------:R-:W-:Y:S02]  /*1a90*/  USEL UR5, UR20, UR5, !UP2 ;  /* 0x0000000514057287 */ /* 0x000fe4000d000000 */
[----:B------:R-:W-:Y:S02]  /*1aa0*/  UISETP.NE.AND UP2, UPT, UR10, 0x1, UPT ;  /* 0x000000010a00788c */ /* 0x000fe4000bf45270 */
[----:B----4-:R-:W-:-:S04]  /*1ab0*/  USHF.R.U32.HI UR4, URZ, UR13, UR4 ;  /* 0x0000000dff047299 */ /* 0x010fc80008011604 */
[----:B------:R-:W-:-:S04]  /*1ac0*/  USEL UR4, UR32, UR4, !UP2 ;  /* 0x0000000420047287 */ /* 0x000fc8000d000000 */
[----:B------:R-:W-:Y:S02]  /*1ad0*/  UIADD3 UR6, UPT, UPT, -UR4, UR5, URZ ;  /* 0x0000000504067290 */ /* 0x000fe4000fffe1ff */
[----:B------:R-:W-:Y:S02]  /*1ae0*/  UIADD3 UR4, UPT, UPT, UR4, -UR5, URZ ;  /* 0x8000000504047290 */ /* 0x000fe4000fffe0ff */
[----:B------:R-:W-:Y:S02]  /*1af0*/  UIMAD UR32, UR6, UR10, UR32 ;  /* 0x0000000a062072a4 */ /* 0x000fe4000f8e0220 */
[----:B------:R-:W-:-:S12]  /*1b00*/  UIMAD UR20, UR4, UR12, UR20 ;  /* 0x0000000c041472a4 */ /* 0x000fd8000f8e0214 */
.L_x_20:
[----:B------:R-:W-:Y:S05]  /*1b10*/  BRA.U !UP6, `(.L_x_21) ;  /* 0x000000010e0c7547 */ /* 0x000fea000b800000 */
[----:B------:R-:W-:Y:S01]  /*1b20*/  UCGABAR_WAIT ;  /* 0x0000000000007dc7 */ /* 0x000fe20008000000 */
[----:B------:R-:W-:Y:S01]  /*1b30*/  CCTL.IVALL ;  /* 0x00000000ff00798f */ /* 0x000fe20002000000 */
[----:B------:R-:W-:Y:S05]  /*1b40*/  BRA `(.L_x_22) ;  /* 0x0000000000047947 */ /* 0x000fea0003800000 */
.L_x_21:
[----:B------:R-:W-:Y:S06]  /*1b50*/  BAR.SYNC.DEFER_BLOCKING 0x0 ;  /* 0x0000000000007b1d */ /* 0x000fec0000010000 */
.L_x_22:
[----:B------:R-:W-:Y:S05]  /*1b60*/  BRA.U UP0, `(.L_x_23) ;  /* 0x0000002100c47547 */ /* 0x000fea000b800000 */
[----:B------:R-:W2:Y:S01]  /*1b70*/  LDCU UR6, c[0x0][0x38c] ;  /* 0x00007180ff0677ac */ /* 0x000ea20008000800 */
[----:B------:R-:W-:Y:S01]  /*1b80*/  PLOP3.LUT P1, PT, PT, PT, UP4, 0x80, 0x8 ;  /* 0x000000000008781c */ /* 0x000fe20003f2f048 */
[----:B------:R-:W-:Y:S01]  /*1b90*/  IMAD.MOV.U32 R12, RZ, RZ, 0x1 ;  /* 0x00000001ff0c7424 */ /* 0x000fe200078e00ff */
[----:B------:R-:W-:Y:S01]  /*1ba0*/  ISETP.NE.AND P2, PT, R0, RZ, P3 ;  /* 0x000000ff0000720c */ /* 0x000fe20001f45270 */
[----:B------:R-:W-:Y:S01]  /*1bb0*/  USHF.L.U32 UR7, UR25, 0x6, URZ ;  /* 0x0000000619077899 */ /* 0x000fe200080006ff */
[----:B------:R-:W-:Y:S01]  /*1bc0*/  PLOP3.LUT P1, PT, P1, PT, PT, 0x8, 0x80 ;  /* 0x000000000080781c */ /* 0x000fe20000f2e170 */
[----:B------:R-:W-:Y:S01]  /*1bd0*/  UMOV UR13, 0x400 ;  /* 0x00000400000d7882 */ /* 0x000fe20000000000 */
[----:B------:R-:W-:Y:S01]  /*1be0*/  UISETP.NE.AND UP1, UPT, UR21, URZ, UPT ;  /* 0x000000ff1500728c */ /* 0x000fe2000bf25270 */
[----:B------:R-:W-:Y:S01]  /*1bf0*/  CS2R R10, SRZ ;  /* 0x00000000000a7805 */ /* 0x000fe2000001ff00 */
[----:B------:R-:W-:Y:S01]  /*1c00*/  ULEA UR13, UR48, UR13, 0x18 ;  /* 0x0000000d300d7291 */ /* 0x000fe2000f8ec0ff */
[----:B------:R-:W-:Y:S01]  /*1c10*/  IMAD.MOV.U32 R9, RZ, RZ, RZ ;  /* 0x000000ffff097224 */ /* 0x000fe200078e00ff */
[----:B------:R-:W3:Y:S01]  /*1c20*/  LDCU UR39, c[0x0][0x370] ;  /* 0x00006e00ff2777ac */ /* 0x000ee20008000800 */
[----:B------:R-:W-:Y:S01]  /*1c30*/  IMAD.MOV.U32 R8, RZ, RZ, 0x1 ;  /* 0x00000001ff087424 */ /* 0x000fe200078e00ff */
[----:B------:R-:W4:Y:S01]  /*1c40*/  LDCU.64 UR26, c[0x0][0x348] ;  /* 0x00006900ff1a77ac */ /* 0x000f220008000a00 */
[----:B--2---:R-:W-:-:S02]  /*1c50*/  UIADD3 UR5, UPT, UPT, UR6, 0x1f, URZ ;  /* 0x0000001f06057890 */ /* 0x004fc4000fffe0ff */
[----:B------:R-:W-:Y:S02]  /*1c60*/  UIADD3 UR46, UPT, UPT, UR6, 0x3e, URZ ;  /* 0x0000003e062e7890 */ /* 0x000fe4000fffe0ff */
[----:B------:R-:W-:Y:S02]  /*1c70*/  USHF.R.S32.HI UR4, URZ, 0x1f, UR5 ;  /* 0x0000001fff047899 */ /* 0x000fe40008011405 */
[----:B------:R-:W-:Y:S02]  /*1c80*/  USHF.L.U32 UR47, UR25, 0x7, URZ ;  /* 0x00000007192f7899 */ /* 0x000fe400080006ff */
[----:B------:R-:W-:Y:S02]  /*1c90*/  ULEA.HI UR4, UR4, UR5, URZ, 0x5 ;  /* 0x0000000504047291 */ /* 0x000fe4000f8f28ff */
[----:B------:R-:W-:Y:S02]  /*1ca0*/  UIADD3 UR5, UPT, UPT, UR6, -0x1, URZ ;  /* 0xffffffff06057890 */ /* 0x000fe4000fffe0ff */
[----:B------:R-:W-:-:S02]  /*1cb0*/  USHF.R.S32.HI UR41, URZ, 0x5, UR4 ;  /* 0x00000005ff297899 */ /* 0x000fc40008011404 */
[----:B------:R-:W-:Y:S02]  /*1cc0*/  UISETP.GE.U32.AND UP2, UPT, UR5, -0x3f, UPT ;  /* 0xffffffc10500788c */ /* 0x000fe4000bf46070 */
[----:B------:R-:W-:Y:S02]  /*1cd0*/  UISETP.LT.U32.AND UP0, UPT, UR41, 0x20, UPT ;  /* 0x000000202900788c */ /* 0x000fe4000bf01070 */
[----:B------:R-:W-:Y:S02]  /*1ce0*/  ULOP3.LUT UR5, UR7, 0x40, URZ, 0xc0, !UPT ;  /* 0x0000004007057892 */ /* 0x000fe4000f8ec0ff */
[----:B------:R-:W-:Y:S01]  /*1cf0*/  USEL UR40, UR41, 0x20, UP0 ;  /* 0x0000002029287887 */ /* 0x000fe20008000000 */
[----:B------:R-:W2:Y:S03]  /*1d00*/  LDCU UR38, c[0x0][0x374] ;  /* 0x00006e80ff2677ac */ /* 0x000ea60008000800 */
[----:B------:R-:W-:-:S02]  /*1d10*/  UIADD3 UR4, UPT, UPT, UR40, -0x1, URZ ;  /* 0xffffffff28047890 */ /* 0x000fc4000fffe0ff */
[----:B------:R-:W-:Y:S02]  /*1d20*/  @UP2 UIADD3 UR4, UPT, UPT, UR40, URZ, URZ ;  /* 0x000000ff28042290 */ /* 0x000fe4000fffe0ff */
[----:B------:R-:W-:Y:S02]  /*1d30*/  USEL UR21, UR37, 0x2, UP1 ;  /* 0x0000000225157887 */ /* 0x000fe40008800000 */
[----:B------:R-:W-:Y:S02]  /*1d40*/  UIADD3 UR30, UPT, UPT, UR13, 0x28600, UR28 ;  /* 0x000286000d1e7890 */ /* 0x000fe4000fffe01c */
[----:B------:R-:W-:Y:S02]  /*1d50*/  ULEA.HI UR44, UR28, UR5, URZ, 0x1b ;  /* 0x000000051c2c7291 */ /* 0x000fe4000f8fd8ff */
[----:B------:R-:W-:Y:S02]  /*1d60*/  UIADD3 UR45, UPT, UPT, UR41, -UR40, URZ ;  /* 0x80000028292d7290 */ /* 0x000fe4000fffe0ff */
[----:B------:R-:W-:-:S02]  /*1d70*/  UIADD3 UR29, UPT, UPT, UR4, 0x1, URZ ;  /* 0x00000001041d7890 */ /* 0x000fc4000fffe0ff */
[----:B------:R-:W-:Y:S01]  /*1d80*/  UIADD3 UR43, UPT, UPT, -UR4, URZ, URZ ;  /* 0x000000ff042b7290 */ /* 0x000fe2000fffe1ff */
[----:B--234-:R-:W-:-:S11]  /*1d90*/  UMOV UR6, URZ ;  /* 0x000000ff00067c82 */ /* 0x01cfd60008000000 */
.L_x_43:
[----:B------:R-:W-:-:S09]  /*1da0*/  UISETP.NE.AND UP0, UPT, UR48, URZ, UPT ;  /* 0x000000ff3000728c */ /* 0x000fd2000bf05270 */
[----:B-1----:R-:W-:Y:S05]  /*1db0*/  BRA.U UP0, `(.L_x_24) ;  /* 0x0000000100287547 */ /* 0x002fea000b800000 */
[----:B------:R-:W-:Y:S02]  /*1dc0*/  LEA R0, R9, UR13, 0x3 ;  /* 0x0000000d09007c11 */ /* 0x000fe4000f8e18ff */
[----:B------:R-:W-:-:S04]  /*1dd0*/  SHF.L.U32 R3, R8, 0x1f, RZ ;  /* 0x0000001f08037819 */ /* 0x000fc800000006ff */
[----:B------:R-:W2:Y:S02]  /*1de0*/  SYNCS.PHASECHK.TRANS64.TRYWAIT P0, [R0+URZ+0x2a0], R3 ;  /* 0x0002a003000075a7 */ /* 0x000ea400080011ff */
[----:B--2---:R-:W-:Y:S05]  /*1df0*/  @!P0 BRA `(.L_x_25) ;  /* 0x0000008000ec8947 */ /* 0x004fea0003800000 */
.L_x_153:
[----:B------:R3:W-:Y:S01]  /*1e00*/  SYNCS.ARRIVE.TRANS64.A1T0 RZ, [R0+URZ+0x290], RZ ;  /* 0x000290ff00ff79a7 */ /* 0x0007e200081000ff */
[----:B------:R-:W-:-:S05]  /*1e10*/  VIADD R9, R9, 0x1 ;  /* 0x0000000109097836 */ /* 0x000fca0000000000 */
[----:B------:R-:W-:-:S04]  /*1e20*/  ISETP.NE.AND P0, PT, R9, 0x2, PT ;  /* 0x000000020900780c */ /* 0x000fc80003f05270 */
[----:B--2---:R-:W-:Y:S02]  /*1e30*/  SEL R3, RZ, 0x1, P0 ;  /* 0x00000001ff037807 */ /* 0x004fe40000000000 */
[----:B------:R-:W-:Y:S02]  /*1e40*/  SEL R9, R9, RZ, P0 ;  /* 0x000000ff09097207 */ /* 0x000fe40000000000 */
[----:B------:R-:W-:-:S07]  /*1e50*/  LOP3.LUT R8, R8, R3, RZ, 0x3c, !PT ;  /* 0x0000000308087212 */ /* 0x000fce00078e3cff */
.L_x_24:
[----:B------:R-:W-:Y:S01]  /*1e60*/  ULEA UR4, UR6, UR13, 0x3 ;  /* 0x0000000d06047291 */ /* 0x000fe2000f8e18ff */
[----:B---3--:R-:W-:Y:S01]  /*1e70*/  SHF.L.U32 R0, R12, 0x1f, RZ ;  /* 0x0000001f0c007819 */ /* 0x008fe200000006ff */
[----:B------:R-:W-:Y:S02]  /*1e80*/  UISETP.GE.U32.AND UP0, UPT, UR46, 0x3f, UPT ;  /* 0x0000003f2e00788c */ /* 0x000fe4000bf06070 */
[----:B------:R-:W-:Y:S01]  /*1e90*/  ULEA UR19, UR32, UR44, 0x7 ;  /* 0x0000002c20137291 */ /* 0x000fe2000f8e38ff */
[----:B------:R-:W-:-:S04]  /*1ea0*/  UMOV UR7, URZ ;  /* 0x000000ff00077c82 */ /* 0x000fc80008000000 */
[----:B------:R2:W3:Y:S01]  /*1eb0*/  SYNCS.PHASECHK.TRANS64.TRYWAIT P0, [UR4+0x100], R0 ;  /* 0x00010000ff0075a7 */ /* 0x0004e20008001104 */
[----:B------:R-:W-:-:S04]  /*1ec0*/  ULEA.HI UR4, UR20, UR20, URZ, 0x1 ;  /* 0x0000001414047291 */ /* 0x000fc8000f8f08ff */
[----:B------:R-:W-:-:S04]  /*1ed0*/  USHF.L.U32 UR4, UR4, 0x7, URZ ;  /* 0x0000000704047899 */ /* 0x000fc800080006ff */
[----:B------:R-:W-:-:S04]  /*1ee0*/  ULOP3.LUT UR35, UR4, 0xffffff00, URZ, 0xc0, !UPT ;  /* 0xffffff0004237892 */ /* 0x000fc8000f8ec0ff */
[----:B------:R-:W-:Y:S01]  /*1ef0*/  ULOP3.LUT UR35, UR35, 0x80, UR47, 0xf8, !UPT ;  /* 0x0000008023237892 */ /* 0x000fe2000f8ef82f */
[----:B------:R-:W-:Y:S11]  /*1f00*/  BRA.U !UP0, `(.L_x_26) ;  /* 0x0000000108c47547 */ /* 0x000ff6000b800000 */
[----:B------:R-:W-:Y:S01]  /*1f10*/  UMOV UR10, UR43 ;  /* 0x0000002b000a7c82 */ /* 0x000fe20008000000 */
[----:B------:R-:W-:Y:S01]  /*1f20*/  UMOV UR4, UR6 ;  /* 0x0000000600047c82 */ /* 0x000fe20008000000 */
[----:B------:R-:W-:-:S05]  /*1f30*/  UMOV UR34, URZ ;  /* 0x000000ff00227c82 */ /* 0x000fca0008000000 */
.L_x_32:
[----:B------:R-:W-:Y:S01]  /*1f40*/  ULEA UR33, UR4, UR13, 0x3 ;  /* 0x0000000d04217291 */ /* 0x000fe2000f8e18ff */
[----:B------:R-:W-:Y:S01]  /*1f50*/  @P3 MOV R2, 0x3000 ;  /* 0x0000300000023802 */ /* 0x000fe20000000f00 */
[----:B-1-34-:R-:W-:Y:S10]  /*1f60*/  @P0 BRA `(.L_x_27) ;  /* 0x00000000000c0947 */ /* 0x01aff40003800000 */
[----:B------:R-:W-:-:S04]  /*1f70*/  SHF.L.U32 R3, R12, 0x1f, RZ ;  /* 0x0000001f0c037819 */ /* 0x000fc800000006ff */
[----:B------:R-:W3:Y:S02]  /*1f80*/  SYNCS.PHASECHK.TRANS64.TRYWAIT P0, [UR33+0x100], R3 ;  /* 0x00010003ff0075a7 */ /* 0x000ee40008001121 */
[----:B---3--:R-:W-:Y:S05]  /*1f90*/  @!P0 BRA `(.L_x_28) ;  /* 0x0000008000988947 */ /* 0x008fea0003800000 */
.L_x_27:
[----:B------:R3:W-:Y:S01]  /*1fa0*/  @P3 SYNCS.ARRIVE.TRANS64 RZ, [UR33], R2 ;  /* 0x00000002ffff39a7 */ /* 0x0007e20008000021 */
[----:B------:R-:W-:Y:S02]  /*1fb0*/  ULOP3.LUT UR5, UR21, 0x2, URZ, 0xfc, !UPT ;  /* 0x0000000215057892 */ /* 0x000fe4000f8efcff */
[----:B------:R-:W-:Y:S02]  /*1fc0*/  UIADD3 UR10, UPT, UPT, UR10, 0x1, URZ ;  /* 0x000000010a0a7890 */ /* 0x000fe4000fffe0ff */
[----:B------:R-:W-:Y:S02]  /*1fd0*/  UISETP.NE.AND UP0, UPT, UR5, 0x2, UPT ;  /* 0x000000020500788c */ /* 0x000fe4000bf05270 */
[----:B------:R-:W-:-:S07]  /*1fe0*/  UISETP.NE.AND UP2, UPT, UR10, 0x1, UPT ;  /* 0x000000010a00788c */ /* 0x000fce000bf45270 */
[----:B------:R-:W-:Y:S05]  /*1ff0*/  BRA.U UP0, `(.L_x_29) ;  /* 0x0000000100047547 */ /* 0x000fea000b800000 */
[----:B-1----:R-:W-:Y:S05]  /*2000*/  BPT.TRAP 0x1 ;  /* 0x000000040000795c */ /* 0x002fea0000300000 */
.L_x_29:
[----:B------:R-:W-:Y:S04]  /*2010*/  BSSY.RECONVERGENT B0, `(.L_x_30) ;  /* 0x0000003000007945 */ /* 0x000fe80003800200 */
[----:B------:R-:W-:Y:S05]  /*2020*/  @!P2 BRA `(.L_x_31) ;  /* 0x000000000004a947 */ /* 0x000fea0003800000 */
[----:B-1----:R-:W-:Y:S05]  /*2030*/  BPT.TRAP 0x1 ;  /* 0x000000040000795c */ /* 0x002fea0000300000 */
.L_x_31:
[----:B-1----:R-:W-:Y:S05]  /*2040*/  BSYNC.RECONVERGENT B0 ;  /* 0x0000000000007941 */ /* 0x002fea0003800200 */
.L_x_30:
[----:B------:R-:W-:Y:S02]  /*2050*/  UIADD3 UR5, UPT, UPT, UR4, 0x1, URZ ;  /* 0x0000000104057890 */ /* 0x000fe4000fffe0ff */
[----:B------:R-:W-:Y:S02]  /*2060*/  ULEA UR32, UR4, UR13, 0xc ;  /* 0x0000000d04207291 */ /* 0x000fe4000f8e60ff */
[----:B------:R-:W-:Y:S02]  /*2070*/  UISETP.NE.AND UP0, UPT, UR5, 0x20, UPT ;  /* 0x000000200500788c */ /* 0x000fe4000bf05270 */
[----:B------:R-:W-:Y:S02]  /*2080*/  UIADD3 UR8, UP1, UPT, UR26, 0x80, URZ ;  /* 0x000000801a087890 */ /* 0x000fe4000ff3e0ff */
[----:B------:R-:W-:Y:S02]  /*2090*/  USEL UR7, URZ, 0x1, UP0 ;  /* 0x00000001ff077887 */ /* 0x000fe40008000000 */
[----:B------:R-:W-:-:S02]  /*20a0*/  USEL UR6, UR5, URZ, UP0 ;  /* 0x000000ff05067287 */ /* 0x000fc40008000000 */
[----:B------:R-:W-:Y:S02]  /*20b0*/  ULEA UR16, UR4, UR28, 0xb ;  /* 0x0000001c04107291 */ /* 0x000fe4000f8e58ff */
[----:B------:R-:W-:Y:S01]  /*20c0*/  ULEA UR5, UR6, UR13, 0x3 ;  /* 0x0000000d06057291 */ /* 0x000fe2000f8e18ff */
[----:B------:R-:W-:Y:S01]  /*20d0*/  LOP3.LUT R12, R12, UR7, RZ, 0x3c, !PT ;  /* 0x000000070c0c7c12 */ /* 0x000fe2000f8e3cff */
[----:B------:R-:W-:Y:S02]  /*20e0*/  UIADD3 UR4, UP0, UPT, UR26, 0x180, URZ ;  /* 0x000001801a047890 */ /* 0x000fe4000ff1e0ff */
[----:B------:R-:W-:Y:S01]  /*20f0*/  ULOP3.LUT UR33, UR33, 0xfefffff8, URZ, 0xc0, !UPT ;  /* 0xfefffff821217892 */ /* 0x000fe2000f8ec0ff */
[----:B--2---:R-:W-:Y:S01]  /*2100*/  SHF.L.U32 R0, R12, 0x1f, RZ ;  /* 0x0000001f0c007819 */ /* 0x004fe200000006ff */
[----:B------:R-:W-:Y:S02]  /*2110*/  UIADD3.X UR9, UPT, UPT, URZ, UR27, URZ, UP1, !UPT ;  /* 0x0000001bff097290 */ /* 0x000fe40008ffe4ff */
[----:B------:R-:W-:Y:S01]  /*2120*/  UIADD3 UR32, UPT, UPT, UR32, 0x8600, URZ ;  /* 0x0000860020207890 */ /* 0x000fe2000fffe0ff */
[----:B------:R4:W1:Y:S01]  /*2130*/  SYNCS.PHASECHK.TRANS64.TRYWAIT P0, [UR5+0x100], R0 ;  /* 0x00010000ff0075a7 */ /* 0x0008620008001105 */
[----:B------:R-:W-:-:S02]  /*2140*/  UIADD3 UR16, UPT, UPT, UR13, 0x28600, UR16 ;  /* 0x000286000d107890 */ /* 0x000fc4000fffe010 */
[----:B------:R-:W-:Y:S02]  /*2150*/  UIADD3.X UR5, UPT, UPT, URZ, UR27, URZ, UP0, !UPT ;  /* 0x0000001bff057290 */ /* 0x000fe400087fe4ff */
[----:B------:R-:W-:Y:S01]  /*2160*/  UPRMT UR7, URZ, 0x5410, UR24 ;  /* 0x00005410ff077896 */ /* 0x000fe20008000018 */
[----:B------:R-:W-:Y:S01]  /*2170*/  UMOV UR14, 0x0 ;  /* 0x00000000000e7882 */ /* 0x000fe20000000000 */
[----:B------:R-:W-:Y:S01]  /*2180*/  UMOV UR15, 0x10000000 ;  /* 0x10000000000f7882 */ /* 0x000fe20000000000 */
[----:B------:R-:W-:Y:S01]  /*2190*/  UMOV UR18, UR34 ;  /* 0x0000002200127c82 */ /* 0x000fe20008000000 */
[----:B------:R-:W-:Y:S01]  /*21a0*/  UMOV UR20, UR36 ;  /* 0x0000002400147c82 */ /* 0x000fe20008000000 */
[----:B------:R-:W-:Y:S01]  /*21b0*/  UMOV UR17, UR33 ;  /* 0x0000002100117c82 */ /* 0x000fe20008000000 */
[----:B------:R2:W-:Y:S03]  /*21c0*/  UTMALDG.3D.2CTA [UR32], [UR8], desc[UR14] ;  /* 0x00000e20080075b4 */ /* 0x0005e60008211000 */
[----:B------:R3:W-:Y:S01]  /*21d0*/  UTMALDG.3D.MULTICAST.2CTA [UR16], [UR4], UR7, desc[UR14] ;  /* 0x00000e10040073b4 */ /* 0x0007e20008211807 */
[----:B--2---:R-:W-:Y:S01]  /*21e0*/  UIADD3 UR34, UPT, UPT, UR34, 0x20, URZ ;  /* 0x0000002022227890 */ /* 0x004fe2000fffe0ff */
[----:B---3--:R-:W-:Y:S01]  /*21f0*/  UMOV UR7, UR29 ;  /* 0x0000001d00077c82 */ /* 0x008fe20008000000 */
[----:B------:R-:W-:Y:S01]  /*2200*/  UMOV UR4, UR6 ;  /* 0x0000000600047c82 */ /* 0x000fe20008000000 */
[----:B------:R-:W-:Y:S09]  /*2210*/  BRA.U UP2, `(.L_x_32) ;  /* 0xfffffffd02487547 */ /* 0x000ff2000b83ffff */
.L_x_26:
[----:B------:R-:W-:Y:S01]  /*2220*/  ULEA UR4, UR6, UR13, 0x3 ;  /* 0x0000000d06047291 */ /* 0x000fe2000f8e18ff */
[----:B--2-4-:R-:W-:Y:S01]  /*2230*/  SHF.L.U32 R0, R12, 0x1f, RZ ;  /* 0x0000001f0c007819 */ /* 0x014fe200000006ff */
[----:B------:R-:W-:Y:S01]  /*2240*/  @!P1 SYNCS.ARRIVE.TRANS64.A1T0 RZ, [UR13+0x228], RZ ;  /* 0x000228ffffff99a7 */ /* 0x000fe2000810000d */
[----:B------:R-:W-:-:S06]  /*2250*/  UISETP.GT.AND UP0, UPT, UR41, UR40, UPT ;  /* 0x000000282900728c */ /* 0x000fcc000bf04270 */
[----:B-1-3--:R1:W2:Y:S03]  /*2260*/  SYNCS.PHASECHK.TRANS64.TRYWAIT P0, [UR4+0x100], R0 ;  /* 0x00010000ff0075a7 */ /* 0x00a2a60008001104 */
[----:B------:R-:W-:Y:S05]  /*2270*/  BRA.U !UP0, `(.L_x_33) ;  /* 0x0000000108c07547 */ /* 0x000fea000b800000 */
[----:B------:R-:W-:Y:S01]  /*2280*/  UIADD3 UR25, UPT, UPT, UR45, UR7, URZ ;  /* 0x000000072d197290 */ /* 0x000fe2000fffe0ff */
[----:B------:R-:W-:-:S11]  /*2290*/  UMOV UR4, UR6 ;  /* 0x0000000600047c82 */ /* 0x000fd60008000000 */
.L_x_39:
[----:B------:R-:W-:Y:S01]  /*22a0*/  ULEA UR9, UR4, UR13, 0x3 ;  /* 0x0000000d04097291 */ /* 0x000fe2000f8e18ff */
[----:B--2---:R-:W-:Y:S01]  /*22b0*/  @P3 MOV R2, 0x3000 ;  /* 0x0000300000023802 */ /* 0x004fe20000000f00 */
[----:B--234-:R-:W-:Y:S10]  /*22c0*/  @P0 BRA `(.L_x_34) ;  /* 0x00000000000c0947 */ /* 0x01cff40003800000 */
[----:B------:R-:W-:-:S04]  /*22d0*/  SHF.L.U32 R3, R12, 0x1f, RZ ;  /* 0x0000001f0c037819 */ /* 0x000fc800000006ff */
[----:B------:R-:W2:Y:S02]  /*22e0*/  SYNCS.PHASECHK.TRANS64.TRYWAIT P0, [UR9+0x100], R3 ;  /* 0x00010003ff0075a7 */ /* 0x000ea40008001109 */
[----:B--2---:R-:W-:Y:S05]  /*22f0*/  @!P0 BRA `(.L_x_35) ;  /* 0x0000007c00d88947 */ /* 0x004fea0003800000 */
.L_x_34:
[----:B------:R2:W-:Y:S01]  /*2300*/  @P3 SYNCS.ARRIVE.TRANS64 RZ, [UR9], R2 ;  /* 0x00000002ffff39a7 */ /* 0x0005e20008000009 */
[----:B------:R-:W-:-:S04]  /*2310*/  ULOP3.LUT UR5, UR21, 0x2, URZ, 0xfc, !UPT ;  /* 0x0000000215057892 */ /* 0x000fc8000f8efcff */
[----:B------:R-:W-:-:S09]  /*2320*/  UISETP.NE.AND UP0, UPT, UR5, 0x2, UPT ;  /* 0x000000020500788c */ /* 0x000fd2000bf05270 */
[----:B------:R-:W-:Y:S05]  /*2330*/  BRA.U UP0, `(.L_x_36) ;  /* 0x0000000100047547 */ /* 0x000fea000b800000 */
[----:B------:R-:W-:Y:S05]  /*2340*/  BPT.TRAP 0x1 ;  /* 0x000000040000795c */ /* 0x000fea0000300000 */
.L_x_36:
[----:B------:R-:W-:Y:S04]  /*2350*/  BSSY.RECONVERGENT B0, `(.L_x_37) ;  /* 0x0000003000007945 */ /* 0x000fe80003800200 */
[----:B------:R-:W-:Y:S05]  /*2360*/  @!P2 BRA `(.L_x_38) ;  /* 0x000000000004a947 */ /* 0x000fea0003800000 */
[----:B------:R-:W-:Y:S05]  /*2370*/  BPT.TRAP 0x1 ;  /* 0x000000040000795c */ /* 0x000fea0000300000 */
.L_x_38:
[----:B------:R-:W-:Y:S05]  /*2380*/  BSYNC.RECONVERGENT B0 ;  /* 0x0000000000007941 */ /* 0x000fea0003800200 */
.L_x_37:
[----:B------:R-:W-:Y:S02]  /*2390*/  UIADD3 UR5, UPT, UPT, UR4, 0x1, URZ ;  /* 0x0000000104057890 */ /* 0x000fe4000fffe0ff */
[----:B------:R-:W-:Y:S02]  /*23a0*/  USHF.L.U32 UR10, UR7, 0x5, URZ ;  /* 0x00000005070a7899 */ /* 0x000fe400080006ff */
[----:B------:R-:W-:Y:S02]  /*23b0*/  UISETP.NE.AND UP0, UPT, UR5, 0x20, UPT ;  /* 0x000000200500788c */ /* 0x000fe4000bf05270 */
[----:B------:R-:W-:Y:S02]  /*23c0*/  UIADD3 UR7, UPT, UPT, UR7, 0x1, URZ ;  /* 0x0000000107077890 */ /* 0x000fe4000fffe0ff */
[----:B------:R-:W-:Y:S02]  /*23d0*/  USEL UR8, URZ, 0x1, UP0 ;  /* 0x00000001ff087887 */ /* 0x000fe40008000000 */
[----:B------:R-:W-:-:S02]  /*23e0*/  USEL UR6, UR5, URZ, UP0 ;  /* 0x000000ff05067287 */ /* 0x000fc40008000000 */
[----:B------:R-:W-:Y:S02]  /*23f0*/  UIADD3 UR22, UP0, UPT, UR26, 0x180, URZ ;  /* 0x000001801a167890 */ /* 0x000fe4000ff1e0ff */
[----:B------:R-:W-:Y:S01]  /*2400*/  LOP3.LUT R12, R12, UR8, RZ, 0x3c, !PT ;  /* 0x000000080c0c7c12 */ /* 0x000fe2000f8e3cff */
[----:B------:R-:W-:Y:S02]  /*2410*/  ULEA UR8, UR4, UR13, 0xc ;  /* 0x0000000d04087291 */ /* 0x000fe4000f8e60ff */
[----:B------:R-:W-:Y:S01]  /*2420*/  UIADD3 UR14, UP1, UPT, UR26, 0x80, URZ ;  /* 0x000000801a0e7890 */ /* 0x000fe2000ff3e0ff */
[----:B-1----:R-:W-:Y:S01]  /*2430*/  SHF.L.U32 R0, R12, 0x1f, RZ ;  /* 0x0000001f0c007819 */ /* 0x002fe200000006ff */
[----:B------:R-:W-:Y:S02]  /*2440*/  UIADD3.X UR23, UPT, UPT, URZ, UR27, URZ, UP0, !UPT ;  /* 0x0000001bff177290 */ /* 0x000fe400087fe4ff */
[----:B------:R-:W-:Y:S02]  /*2450*/  UISETP.NE.AND UP0, UPT, UR7, UR25, UPT ;  /* 0x000000190700728c */ /* 0x000fe4000bf05270 */
[----:B------:R-:W-:-:S02]  /*2460*/  ULEA UR5, UR6, UR13, 0x3 ;  /* 0x0000000d06057291 */ /* 0x000fc4000f8e18ff */
[----:B------:R-:W-:Y:S02]  /*2470*/  ULOP3.LUT UR9, UR9, 0xfefffff8, URZ, 0xc0, !UPT ;  /* 0xfefffff809097892 */ /* 0x000fe4000f8ec0ff */
[----:B------:R-:W-:Y:S02]  /*2480*/  ULEA UR16, UR4, UR30, 0xb ;  /* 0x0000001e04107291 */ /* 0x000fe4000f8e58ff */
[----:B------:R-:W-:Y:S02]  /*2490*/  UIADD3 UR8, UPT, UPT, UR8, 0x8600, URZ ;  /* 0x0000860008087890 */ /* 0x000fe4000fffe0ff */
[----:B------:R-:W-:Y:S01]  /*24a0*/  UIADD3.X UR15, UPT, UPT, URZ, UR27, URZ, UP1, !UPT ;  /* 0x0000001bff0f7290 */ /* 0x000fe20008ffe4ff */
[----:B------:R3:W4:Y:S01]  /*24b0*/  SYNCS.PHASECHK.TRANS64.TRYWAIT P0, [UR5+0x100], R0 ;  /* 0x00010000ff0075a7 */ /* 0x0007220008001105 */
[----:B------:R-:W-:Y:S01]  /*24c0*/  UPRMT UR4, URZ, 0x5410, UR24 ;  /* 0x00005410ff047896 */ /* 0x000fe20008000018 */
[----:B------:R-:W-:Y:S01]  /*24d0*/  UMOV UR32, 0x0 ;  /* 0x0000000000207882 */ /* 0x000fe20000000000 */
[----:B------:R-:W-:Y:S01]  /*24e0*/  UMOV UR33, 0x10000000 ;  /* 0x1000000000217882 */ /* 0x000fe20000000000 */
[----:B------:R-:W-:Y:S01]  /*24f0*/  UMOV UR11, UR35 ;  /* 0x00000023000b7c82 */ /* 0x000fe20008000000 */
[----:B------:R-:W-:Y:S01]  /*2500*/  UMOV UR12, UR36 ;  /* 0x00000024000c7c82 */ /* 0x000fe20008000000 */
[----:B------:R-:W-:Y:S01]  /*2510*/  UMOV UR20, UR36 ;  /* 0x0000002400147c82 */ /* 0x000fe20008000000 */
[----:B------:R-:W-:Y:S01]  /*2520*/  UMOV UR17, UR9 ;  /* 0x0000000900117c82 */ /* 0x000fe20008000000 */
[----:B------:R-:W-:Y:S01]  /*2530*/  UMOV UR18, UR10 ;  /* 0x0000000a00127c82 */ /* 0x000fe20008000000 */
[----:B------:R-:W-:Y:S01]  /*2540*/  UTMALDG.3D.2CTA [UR8], [UR14], desc[UR32] ;  /* 0x000020080e0075b4 */ /* 0x000fe20008211000 */
[----:B------:R1:W-:Y:S02]  /*2550*/  UTMALDG.3D.MULTICAST.2CTA [UR16], [UR22], UR4, desc[UR32] ;  /* 0x00002010160073b4 */ /* 0x0003e40008211804 */
[----:B-1----:R-:W-:Y:S01]  /*2560*/  UMOV UR4, UR6 ;  /* 0x0000000600047c82 */ /* 0x002fe20008000000 */
[----:B------:R-:W-:Y:S05]  /*2570*/  BRA.U UP0, `(.L_x_39) ;  /* 0xfffffffd00487547 */ /* 0x000fea000b83ffff */
.L_x_33:
[C---:B------:R-:W-:Y:S01]  /*2580*/  LEA R3, R11.reuse, UR13, 0x3 ;  /* 0x0000000d0b037c11 */ /* 0x040fe2000f8e18ff */
[----:B------:R-:W-:Y:S01]  /*2590*/  NOP ;  /* 0x0000000000007918 */ /* 0x000fe20000000000 */
[----:B-1-3--:R-:W-:Y:S02]  /*25a0*/  SHF.L.U32 R0, R10, 0x1f, RZ ;  /* 0x0000001f0a007819 */ /* 0x00afe400000006ff */
[----:B------:R-:W-:Y:S02]  /*25b0*/  LEA R5, R11, UR13, 0x4 ;  /* 0x0000000d0b057c11 */ /* 0x000fe4000f8e20ff */
[----:B--2-4-:R-:W1:Y:S02]  /*25c0*/  SYNCS.PHASECHK.TRANS64.TRYWAIT P0, [R3+URZ+0x230], R0 ;  /* 0x00023000030075a7 */ /* 0x014e6400080011ff */
[----:B-1----:R-:W-:Y:S05]  /*25d0*/  @!P0 BRA `(.L_x_40) ;  /* 0x0000007c00388947 */ /* 0x002fea0003800000 */
.L_x_156:
[----:B------:R-:W2:Y:S01]  /*25e0*/  LDS.128 R4, [R5+0x2c0] ;  /* 0x0002c00005047984 */ /* 0x000ea20000000c00 */
[----:B------:R-:W-:Y:S01]  /*25f0*/  UISETP.GE.AND UP0, UPT, UR42, 0x1, UPT ;  /* 0x000000012a00788c */ /* 0x000fe2000bf06270 */
[----:B------:R-:W-:Y:S01]  /*2600*/  @!PT LDS RZ, [RZ] ;  /* 0x00000000fffff984 */ /* 0x000fe20000000800 */
[----:B------:R-:W-:Y:S01]  /*2610*/  @!PT LDS RZ, [RZ] ;  /* 0x00000000fffff984 */ /* 0x000fe20000000800 */
[----:B------:R-:W-:Y:S01]  /*2620*/  @!PT LDS RZ, [RZ] ;  /* 0x00000000fffff984 */ /* 0x000fe20000000800 */
[----:B------:R-:W-:Y:S01]  /*2630*/  @!PT LDS RZ, [RZ] ;  /* 0x00000000fffff984 */ /* 0x000fe20000000800 */
[----:B------:R3:W-:Y:S06]  /*2640*/  MEMBAR.ALL.CTA ;  /* 0x0000000000007992 */ /* 0x0007ec0000008000 */
[----:B---3--:R-:W3:Y:S01]  /*2650*/  FENCE.VIEW.ASYNC.S ;  /* 0x00000000000073c6 */ /* 0x008ee20000000000 */
[----:B--2---:R-:W-:-:S13]  /*2660*/  LOP3.LUT P0, RZ, R6, 0x1, RZ, 0xc0, !PT ;  /* 0x0000000106ff7812 */ /* 0x004fda000780c0ff */
[----:B---3--:R-:W-:Y:S01]  /*2670*/  VOTEU.ANY UP1, P0 ;  /* 0x0000000000ff7886 */ /* 0x008fe20000020100 */
[----:B------:R-:W-:-:S13]  /*2680*/  PLOP3.LUT P0, PT, PT, PT, UP1, 0x80, 0x8 ;  /* 0x000000000008781c */ /* 0x000fda0003f0f018 */
[----:B-1----:R-:W-:Y:S02]  /*2690*/  @P0 LOP3.LUT R0, R5, 0xffff, RZ, 0xc0, !PT ;  /* 0x0000ffff05000812 */ /* 0x002fe400078ec0ff */
[----:B------:R-:W-:Y:S02]  /*26a0*/  @P0 MOV R2, R4 ;  /* 0x0000000400020202 */ /* 0x000fe40000000f00 */
[----:B------:R-:W-:Y:S01]  /*26b0*/  @P0 R2UR UR5, R0 ;  /* 0x00000000000502ca */ /* 0x000fe200000e0000 */
[----:B------:R-:W-:Y:S01]  /*26c0*/  VIADD R0, R3, 0x240 ;  /* 0x0000024003007836 */ /* 0x000fe20000000000 */
[----:B------:R-:W-:Y:S02]  /*26d0*/  @P0 SHF.R.U32.HI R4, RZ, 0x10, R5 ;  /* 0x00000010ff040819 */ /* 0x000fe40000011605 */
[----:B------:R-:W-:Y:S02]  /*26e0*/  @P0 R2UR UR7, R2 ;  /* 0x00000000020702ca */ /* 0x000fe400000e0000 */
[----:B------:R-:W-:-:S02]  /*26f0*/  PRMT R0, RZ, 0x654, R0 ;  /* 0x00000654ff007816 */ /* 0x000fc40000000000 */
[----:B------:R-:W-:Y:S02]  /*2700*/  @P0 R2UR UR4, R4 ;  /* 0x00000000040402ca */ /* 0x000fe400000e0000 */
[----:B------:R1:W-:Y:S03]  /*2710*/  SYNCS.ARRIVE.TRANS64.RED.A1T0 RZ, [R0+URZ], RZ ;  /* 0x000000ff00ff79a7 */ /* 0x0003e600081004ff */
[----:B------:R-:W-:-:S04]  /*2720*/  @UP1 UMOV UR31, UR5 ;  /* 0x00000005001f1c82 */ /* 0x000fc80008000000 */
[----:B------:R-:W-:-:S04]  /*2730*/  @UP1 UMOV UR37, UR7 ;  /* 0x0000000700251c82 */ /* 0x000fc80008000000 */
[----:B------:R-:W-:Y:S01]  /*2740*/  @UP1 UMOV UR36, UR4 ;  /* 0x0000000400241c82 */ /* 0x000fe20008000000 */
[----:B------:R-:W-:Y:S05]  /*2750*/  BRA.U !UP0, `(.L_x_41) ;  /* 0x0000000108d47547 */ /* 0x000fea000b800000 */
[----:B------:R-:W2:Y:S01]  /*2760*/  LDCU.128 UR16, c[0x0][0xb10] ;  /* 0x00016200ff1077ac */ /* 0x000ea20008000c00 */
[----:B------:R-:W3:Y:S01]  /*2770*/  LDCU UR12, c[0x0][0xb20] ;  /* 0x00016400ff0c77ac */ /* 0x000ee20008000800 */
[----:B------:R-:W4:Y:S01]  /*2780*/  LDCU UR20, c[0x0][0xb0c] ;  /* 0x00016180ff1477ac */ /* 0x000f220008000800 */
[----:B------:R-:W1:Y:S01]  /*2790*/  LDCU.64 UR8, c[0x0][0xb28] ;  /* 0x00016500ff0877ac */ /* 0x000e620008000a00 */
[----:B------:R-:W-:Y:S02]  /*27a0*/  UISETP.NE.AND UP3, UPT, UR42, 0x1, UPT ;  /* 0x000000012a00788c */ /* 0x000fe4000bf65270 */
[----:B--2---:R-:W-:Y:S02]  /*27b0*/  UIMAD.WIDE.U32 UR10, UR38, UR19, URZ ;  /* 0x00000013260a72a5 */ /* 0x004fe4000f8e00ff */
[----:B------:R-:W-:Y:S02]  /*27c0*/  UIMAD.WIDE.U32 UR4, UR39, UR16, URZ ;  /* 0x00000010270472a5 */ /* 0x000fe4000f8e00ff */
[----:B------:R-:W-:-:S02]  /*27d0*/  UISETP.NE.AND UP0, UPT, UR18, 0x1, UPT ;  /* 0x000000011200788c */ /* 0x000fc4000bf05270 */
[----:B------:R-:W-:Y:S01]  /*27e0*/  UIMAD.WIDE.U32 UR22, UR31, UR19, URZ ;  /* 0x000000131f1672a5 */ /* 0x000fe2000f8e00ff */
[----:B------:R-:W-:Y:S02]  /*27f0*/  UMOV UR10, UR11 ;  /* 0x0000000b000a7c82 */ /* 0x000fe40008000000 */
[----:B------:R-:W-:Y:S01]  /*2800*/  UMOV UR4, UR5 ;  /* 0x0000000500047c82 */ /* 0x000fe20008000000 */
[----:B---3--:R-:W-:Y:S02]  /*2810*/  USHF.R.U32.HI UR10, URZ, UR12, UR10 ;  /* 0x0000000cff0a7299 */ /* 0x008fe4000801160a */
[----:B----4-:R-:W-:Y:S02]  /*2820*/  UISETP.NE.AND UP2, UPT, UR20, 0x1, UPT ;  /* 0x000000011400788c */ /* 0x010fe4000bf45270 */
[----:B------:R-:W-:Y:S02]  /*2830*/  USHF.R.U32.HI UR4, URZ, UR17, UR4 ;  /* 0x00000011ff047299 */ /* 0x000fe40008011604 */
[----:B------:R-:W-:-:S02]  /*2840*/  USEL UR5, UR38, UR10, !UP0 ;  /* 0x0000000a26057287 */ /* 0x000fc4000c000000 */
[----:B------:R-:W-:Y:S02]  /*2850*/  USEL UR7, UR39, UR4, !UP2 ;  /* 0x0000000427077287 */ /* 0x000fe4000d000000 */
[----:B-1----:R-:W-:Y:S01]  /*2860*/  UIMAD.WIDE.U32 UR10, UR5, UR8, URZ ;  /* 0x00000008050a72a5 */ /* 0x002fe2000f8e00ff */
[----:B------:R-:W-:Y:S01]  /*2870*/  UMOV UR4, UR23 ;  /* 0x0000001700047c82 */ /* 0x000fe20008000000 */
[----:B------:R-:W-:Y:S02]  /*2880*/  UIMAD.WIDE.U32 UR14, UR37, UR16, URZ ;  /* 0x00000010250e72a5 */ /* 0x000fe4000f8e00ff */
[----:B------:R-:W-:-:S03]  /*2890*/  UIMAD.WIDE.U32 UR22, UR7, UR8, URZ ;  /* 0x00000008071672a5 */ /* 0x000fc6000f8e00ff */
[----:B------:R-:W-:Y:S01]  /*28a0*/  UMOV UR10, UR11 ;  /* 0x0000000b000a7c82 */ /* 0x000fe20008000000 */
[----:B------:R-:W-:Y:S02]  /*28b0*/  USHF.R.U32.HI UR4, URZ, UR12, UR4 ;  /* 0x0000000cff047299 */ /* 0x000fe40008011604 */
[----:B------:R-:W-:Y:S01]  /*28c0*/  @UP3 USHF.R.U32.HI UR5, URZ, UR9, UR10 ;  /* 0x00000009ff053299 */ /* 0x000fe2000801160a */
[----:B------:R-:W-:Y:S01]  /*28d0*/  UMOV UR14, UR15 ;  /* 0x0000000f000e7c82 */ /* 0x000fe20008000000 */
[----:B------:R-:W-:Y:S01]  /*28e0*/  UMOV UR22, UR23 ;  /* 0x0000001700167c82 */ /* 0x000fe20008000000 */
[----:B------:R-:W-:Y:S02]  /*28f0*/  USHF.R.U32.HI UR17, URZ, UR17, UR14 ;  /* 0x00000011ff117299 */ /* 0x000fe4000801160e */
[----:B------:R-:W-:Y:S02]  /*2900*/  USEL UR4, UR31, UR4, !UP0 ;  /* 0x000000041f047287 */ /* 0x000fe4000c000000 */
[----:B------:R-:W-:-:S02]  /*2910*/  @UP3 USHF.R.U32.HI UR7, URZ, UR9, UR22 ;  /* 0x00000009ff073299 */ /* 0x000fc40008011616 */
[----:B------:R-:W-:Y:S02]  /*2920*/  UIMAD UR10, UR42, UR5, URZ ;  /* 0x000000052a0a72a4 */ /* 0x000fe4000f8e02ff */
[----:B------:R-:W-:Y:S02]  /*2930*/  USEL UR5, UR37, UR17, !UP2 ;  /* 0x0000001125057287 */ /* 0x000fe4000d000000 */
[----:B------:R-:W-:Y:S02]  /*2940*/  UIMAD UR12, UR42, UR7, URZ ;  /* 0x000000072a0c72a4 */ /* 0x000fe4000f8e02ff */
[----:B------:R-:W-:Y:S02]  /*2950*/  UISETP.GE.AND UP0, UPT, UR4, UR10, UPT ;  /* 0x0000000a0400728c */ /* 0x000fe4000bf06270 */
[----:B------:R-:W-:Y:S02]  /*2960*/  UIMAD.WIDE.U32 UR10, UR4, UR8, URZ ;  /* 0x00000008040a72a5 */ /* 0x000fe4000f8e00ff */
[----:B------:R-:W-:-:S02]  /*2970*/  UISETP.GE.OR UP0, UPT, UR5, UR12, UP0 ;  /* 0x0000000c0500728c */ /* 0x000fc40008706670 */
[----:B------:R-:W-:Y:S02]  /*2980*/  UIMAD.WIDE.U32 UR14, UR5, UR8, URZ ;  /* 0x00000008050e72a5 */ /* 0x000fe4000f8e00ff */
[----:B------:R-:W-:Y:S01]  /*2990*/  UIADD3 UR12, UPT, UPT, -UR5, URZ, URZ ;  /* 0x000000ff050c7290 */ /* 0x000fe2000fffe1ff */
[----:B------:R-:W-:Y:S01]  /*29a0*/  UMOV UR10, UR11 ;  /* 0x0000000b000a7c82 */ /* 0x000fe20008000000 */
[----:B------:R-:W-:Y:S02]  /*29b0*/  UIADD3 UR11, UPT, UPT, -UR4, URZ, URZ ;  /* 0x000000ff040b7290 */ /* 0x000fe4000fffe1ff */
        /* <DEDUP_REMOVED lines=15> */
.L_x_41:
[----:B------:R-:W2:Y:S02]  /*2ab0*/  LDCU UR4, c[0x0][0xb30] ;  /* 0x00016600ff0477ac */ /* 0x000ea40008000800 */
[----:B--2---:R-:W-:-:S09]  /*2ac0*/  UISETP.NE.AND UP0, UPT, UR4, 0x1, UPT ;  /* 0x000000010400788c */ /* 0x004fd2000bf05270 */
[----:B------:R-:W-:Y:S05]  /*2ad0*/  BRA.U UP0, `(.L_x_42) ;  /* 0x0000000100447547 */ /* 0x000fea000b800000 */
[----:B------:R-:W2:Y:S01]  /*2ae0*/  LDCU.128 UR16, c[0x0][0xb10] ;  /* 0x00016200ff1077ac */ /* 0x000ea20008000c00 */
[----:B------:R-:W3:Y:S01]  /*2af0*/  LDCU UR10, c[0x0][0xb0c] ;  /* 0x00016180ff0a77ac */ /* 0x000ee20008000800 */
[----:B------:R-:W4:Y:S01]  /*2b00*/  LDCU UR7, c[0x0][0xb20] ;  /* 0x00016400ff0777ac */ /* 0x000f220008000800 */
[----:B--2---:R-:W-:Y:S02]  /*2b10*/  UIMAD.WIDE.U32 UR8, UR37, UR16, URZ ;  /* 0x00000010250872a5 */ /* 0x004fe4000f8e00ff */
[----:B------:R-:W-:Y:S02]  /*2b20*/  UIMAD.WIDE.U32 UR4, UR31, UR19, URZ ;  /* 0x000000131f0472a5 */ /* 0x000fe4000f8e00ff */
[----:B---3--:R-:W-:Y:S02]  /*2b30*/  UISETP.NE.AND UP2, UPT, UR10, 0x1, UPT ;  /* 0x000000010a00788c */ /* 0x008fe4000bf45270 */
[----:B------:R-:W-:Y:S01]  /*2b40*/  UISETP.NE.AND UP0, UPT, UR18, 0x1, UPT ;  /* 0x000000011200788c */ /* 0x000fe2000bf05270 */
[----:B------:R-:W-:-:S02]  /*2b50*/  UMOV UR8, UR9 ;  /* 0x0000000900087c82 */ /* 0x000fc40008000000 */
[----:B------:R-:W-:Y:S01]  /*2b60*/  UMOV UR4, UR5 ;  /* 0x0000000500047c82 */ /* 0x000fe20008000000 */
[----:B------:R-:W-:Y:S02]  /*2b70*/  USHF.R.U32.HI UR17, URZ, UR17, UR8 ;  /* 0x00000011ff117299 */ /* 0x000fe40008011608 */
[----:B----4-:R-:W-:Y:S02]  /*2b80*/  USHF.R.U32.HI UR4, URZ, UR7, UR4 ;  /* 0x00000007ff047299 */ /* 0x010fe40008011604 */
[----:B------:R-:W-:Y:S02]  /*2b90*/  USEL UR5, UR37, UR17, !UP2 ;  /* 0x0000001125057287 */ /* 0x000fe4000d000000 */
[----:B------:R-:W-:-:S04]  /*2ba0*/  USEL UR4, UR31, UR4, !UP0 ;  /* 0x000000041f047287 */ /* 0x000fc8000c000000 */
[----:B------:R-:W-:Y:S02]  /*2bb0*/  UIADD3 UR7, UPT, UPT, UR5, -UR4, URZ ;  /* 0x8000000405077290 */ /* 0x000fe4000fffe0ff */
[----:B------:R-:W-:Y:S02]  /*2bc0*/  UIADD3 UR4, UPT, UPT, -UR5, UR4, URZ ;  /* 0x0000000405047290 */ /* 0x000fe4000fffe1ff */
[----:B------:R-:W-:Y:S02]  /*2bd0*/  UIMAD UR31, UR7, UR18, UR31 ;  /* 0x00000012071f72a4 */ /* 0x000fe4000f8e021f */
[----:B------:R-:W-:-:S12]  /*2be0*/  UIMAD UR37, UR4, UR10, UR37 ;  /* 0x0000000a042572a4 */ /* 0x000fd8000f8e0225 */
.L_x_42:
[----:B------:R-:W-:Y:S01]  /*2bf0*/  VIADD R11, R11, 0x1 ;  /* 0x000000010b0b7836 */ /* 0x000fe20000000000 */
[----:B------:R-:W-:Y:S01]  /*2c00*/  PLOP3.LUT P1, PT, PT, PT, PT, 0x80, 0x8 ;  /* 0x000000000008781c */ /* 0x000fe20003f2f070 */
[----:B------:R-:W-:Y:S02]  /*2c10*/  UIADD3 UR20, UPT, UPT, UR37, UR59, URZ ;  /* 0x0000003b25147290 */ /* 0x000fe4000fffe0ff */
[----:B------:R-:W-:Y:S01]  /*2c20*/  UIADD3 UR32, UPT, UPT, UR31, UR62, URZ ;  /* 0x0000003e1f207290 */ /* 0x000fe2000fffe0ff */
[----:B------:R-:W-:-:S04]  /*2c30*/  ISETP.NE.AND P0, PT, R11, 0x2, PT ;  /* 0x000000020b00780c */ /* 0x000fc80003f05270 */
[----:B------:R-:W-:Y:S02]  /*2c40*/  SEL R3, RZ, 0x1, P0 ;  /* 0x00000001ff037807 */ /* 0x000fe40000000000 */
[----:B------:R-:W-:Y:S02]  /*2c50*/  SEL R11, R11, RZ, P0 ;  /* 0x000000ff0b0b7207 */ /* 0x000fe40000000000 */
[----:B------:R-:W-:Y:S01]  /*2c60*/  LOP3.LUT R10, R10, R3, RZ, 0x3c, !PT ;  /* 0x000000030a0a7212 */ /* 0x000fe200078e3cff */
[----:B------:R-:W-:Y:S06]  /*2c70*/  BRA.U UP1, `(.L_x_43) ;  /* 0xfffffff101487547 */ /* 0x000fec000b83ffff */
[----:B------:R-:W-:Y:S01]  /*2c80*/  UIADD3 UR13, UPT, UPT, UR13, 0x100, URZ ;  /* 0x000001000d0d7890 */ /* 0x000fe2000fffe0ff */
[----:B------:R-:W-:-:S03]  /*2c90*/  SHF.L.U32 R3, R12, 0x1f, RZ ;  /* 0x0000001f0c037819 */ /* 0x000fc600000006ff */
[----:B------:R-:W-:-:S09]  /*2ca0*/  ULEA UR4, UR6, UR13, 0x3 ;  /* 0x0000000d06047291 */ /* 0x000fd2000f8e18ff */
[----:B------:R-:W2:Y:S02]  /*2cb0*/  SYNCS.PHASECHK.TRANS64.TRYWAIT P0, [UR4], R3 ;  /* 0x00000003ff0075a7 */ /* 0x000ea40008001104 */
[----:B--2---:R-:W-:Y:S05]  /*2cc0*/  @!P0 BRA `(.L_x_44) ;  /* 0x0000007400908947 */ /* 0x004fea0003800000 */
.L_x_158:
[----:B------:R-:W-:-:S04]  /*2cd0*/  UIADD3 UR4, UPT, UPT, UR6, 0x1, URZ ;  /* 0x0000000106047890 */ /* 0x000fc8000fffe0ff */
[----:B------:R-:W-:-:S04]  /*2ce0*/  UISETP.NE.AND UP0, UPT, UR4, 0x20, UPT ;  /* 0x000000200400788c */ /* 0x000fc8000bf05270 */
[----:B------:R-:W-:Y:S02]  /*2cf0*/  USEL UR6, URZ, 0x1, UP0 ;  /* 0x00000001ff067887 */ /* 0x000fe40008000000 */
[----:B------:R-:W-:-:S04]  /*2d00*/  USEL UR4, UR4, URZ, UP0 ;  /* 0x000000ff04047287 */ /* 0x000fc80008000000 */
[----:B------:R-:W-:Y:S01]  /*2d10*/  ULEA UR5, UR4, UR13, 0x3 ;  /* 0x0000000d04057291 */ /* 0x000fe2000f8e18ff */
[----:B------:R-:W-:-:S04]  /*2d20*/  LOP3.LUT R2, R12, UR6, RZ, 0x3c, !PT ;  /* 0x000000060c027c12 */ /* 0x000fc8000f8e3cff */
[----:B-1----:R-:W-:-:S04]  /*2d30*/  SHF.L.U32 R3, R2, 0x1f, RZ ;  /* 0x0000001f02037819 */ /* 0x002fc800000006ff */
[----:B------:R-:W1:Y:S02]  /*2d40*/  SYNCS.PHASECHK.TRANS64.TRYWAIT P0, [UR5], R3 ;  /* 0x00000003ff0075a7 */ /* 0x000e640008001105 */
[----:B-1----:R-:W-:Y:S05]  /*2d50*/  @!P0 BRA `(.L_x_45) ;  /* 0x0000007400848947 */ /* 0x002fea0003800000 */
.L_x_160:
        /* <DEDUP_REMOVED lines=9> */
.L_x_162:
        /* <DEDUP_REMOVED lines=9> */
.L_x_164:
        /* <DEDUP_REMOVED lines=9> */
.L_x_166:
        /* <DEDUP_REMOVED lines=9> */
.L_x_168:
        /* <DEDUP_REMOVED lines=9> */
.L_x_170:
        /* <DEDUP_REMOVED lines=9> */
.L_x_172:
        /* <DEDUP_REMOVED lines=9> */
.L_x_174:
        /* <DEDUP_REMOVED lines=9> */
.L_x_176:
        /* <DEDUP_REMOVED lines=9> */
.L_x_178:
        /* <DEDUP_REMOVED lines=9> */
.L_x_180:
        /* <DEDUP_REMOVED lines=9> */
.L_x_182:
        /* <DEDUP_REMOVED lines=9> */
.L_x_184:
        /* <DEDUP_REMOVED lines=9> */
.L_x_186:
        /* <DEDUP_REMOVED lines=9> */
.L_x_188:
        /* <DEDUP_REMOVED lines=9> */
.L_x_190:
        /* <DEDUP_REMOVED lines=9> */
.L_x_192:
        /* <DEDUP_REMOVED lines=9> */
.L_x_194:
        /* <DEDUP_REMOVED lines=9> */
.L_x_196:
        /* <DEDUP_REMOVED lines=9> */
.L_x_198:
        /* <DEDUP_REMOVED lines=9> */
.L_x_200:
        /* <DEDUP_REMOVED lines=9> */
.L_x_202:
        /* <DEDUP_REMOVED lines=9> */
.L_x_204:
        /* <DEDUP_REMOVED lines=9> */
.L_x_206:
        /* <DEDUP_REMOVED lines=9> */
.L_x_208:
        /* <DEDUP_REMOVED lines=9> */
.L_x_210:
        /* <DEDUP_REMOVED lines=9> */
.L_x_212:
        /* <DEDUP_REMOVED lines=9> */
.L_x_214:
        /* <DEDUP_REMOVED lines=9> */
.L_x_216:
        /* <DEDUP_REMOVED lines=9> */
.L_x_218:
[----:B------:R-:W-:-:S04]  /*3db0*/  UIADD3 UR4, UPT, UPT, UR4, 0x1, URZ ;  /* 0x0000000104047890 */ /* 0x000fc8000fffe0ff */
[----:B------:R-:W-:-:S04]  /*3dc0*/  UISETP.NE.AND UP0, UPT, UR4, 0x20, UPT ;  /* 0x000000200400788c */ /* 0x000fc8000bf05270 */
[----:B------:R-:W-:Y:S02]  /*3dd0*/  USEL UR5, URZ, 0x1, UP0 ;  /* 0x00000001ff057887 */ /* 0x000fe40008000000 */
[----:B------:R-:W-:-:S04]  /*3de0*/  USEL UR4, UR4, URZ, UP0 ;  /* 0x000000ff04047287 */ /* 0x000fc80008000000 */
[----:B------:R-:W-:Y:S01]  /*3df0*/  ULEA UR4, UR4, UR13, 0x3 ;  /* 0x0000000d04047291 */ /* 0x000fe2000f8e18ff */
[----:B-1----:R-:W-:-:S04]  /*3e00*/  LOP3.LUT R3, R2, UR5, RZ, 0x3c, !PT ;  /* 0x0000000502037c12 */ /* 0x002fc8000f8e3cff */
[----:B------:R-:W-:Y:S01]  /*3e10*/  SHF.L.U32 R3, R3, 0x1f, RZ ;  /* 0x0000001f03037819 */ /* 0x000fe200000006ff */
[----:B------:R-:W-:-:S07]  /*3e20*/  IMAD.U32 R0, RZ, RZ, UR4 ;  /* 0x00000004ff007e24 */ /* 0x000fce000f8e00ff */
.L_x_75:
[----:B-1----:R1:W2:Y:S02]  /*3e30*/  SYNCS.PHASECHK.TRANS64.TRYWAIT P0, [R0+URZ], R3 ;  /* 0x00000003000075a7 */ /* 0x0022a400080011ff */
[----:B--2---:R-:W-:Y:S05]  /*3e40*/  @!P0 NANOSLEEP.SYNCS 0x989680 ;  /* 0x009896800000895d */ /* 0x004fea0003900000 */
[----:B------:R-:W2:Y:S02]  /*3e50*/  @!P0 SYNCS.PHASECHK.TRANS64 P0, [R0+URZ], R3 ;  /* 0x00000003000085a7 */ /* 0x000ea400080010ff */
[----:B--2---:R-:W-:Y:S05]  /*3e60*/  @P0 EXIT ;  /* 0x000000000000094d */ /* 0x004fea0003800000 */
[----:B------:R-:W-:Y:S05]  /*3e70*/  BRA `(.L_x_75) ;  /* 0xfffffffc00ec7947 */ /* 0x000fea000383ffff */
.L_x_23:
[----:B------:R-:W-:-:S04]  /*3e80*/  UISETP.NE.AND UP0, UPT, UR48, URZ, UPT ;  /* 0x000000ff3000728c */ /* 0x000fc8000bf05270 */
[----:B------:R-:W-:-:S09]  /*3e90*/  UISETP.NE.OR UP0, UPT, UR21, 0x1, UP0 ;  /* 0x000000011500788c */ /* 0x000fd20008705670 */
[----:B------:R-:W-:Y:S05]  /*3ea0*/  BRA.U UP0, `(.L_x_76) ;  /* 0x0000000500487547 */ /* 0x000fea000b800000 */
[----:B------:R-:W-:Y:S01]  /*3eb0*/  ISETP.GE.U32.AND P2, PT, R0, 0x8, PT ;  /* 0x000000080000780c */ /* 0x000fe20003f46070 */
[----:B------:R-:W-:Y:S01]  /*3ec0*/  IMAD.MOV.U32 R12, RZ, RZ, 0x1 ;  /* 0x00000001ff0c7424 */ /* 0x000fe200078e00ff */
[----:B------:R-:W-:Y:S02]  /*3ed0*/  CS2R R10, SRZ ;  /* 0x00000000000a7805 */ /* 0x000fe4000001ff00 */
[----:B------:R-:W-:Y:S01]  /*3ee0*/  CS2R R8, SRZ ;  /* 0x0000000000087805 */ /* 0x000fe2000001ff00 */
[----:B------:R-:W-:Y:S01]  /*3ef0*/  UMOV UR4, 0x400 ;  /* 0x0000040000047882 */ /* 0x000fe20000000000 */
[----:B------:R-:W-:Y:S01]  /*3f00*/  UMOV UR5, URZ ;  /* 0x000000ff00057c82 */ /* 0x000fe20008000000 */
[----:B------:R-:W-:-:S12]  /*3f10*/  ULEA UR6, UR48, UR4, 0x18 ;  /* 0x0000000430067291 */ /* 0x000fd8000f8ec0ff */
.L_x_80:
[----:B------:R-:W-:Y:S02]  /*3f20*/  LEA R2, R8, UR6, 0x3 ;  /* 0x0000000608027c11 */ /* 0x000fe4000f8e18ff */
[----:B------:R-:W-:-:S03]  /*3f30*/  SHF.L.U32 R5, R9, 0x1f, RZ ;  /* 0x0000001f09057819 */ /* 0x000fc600000006ff */
[----:B------:R-:W-:Y:S01]  /*3f40*/  VIADD R4, R2, 0x2a0 ;  /* 0x000002a002047836 */ /* 0x000fe20000000000 */
[----:B------:R-:W2:Y:S02]  /*3f50*/  SYNCS.PHASECHK.TRANS64.TRYWAIT P0, [R2+URZ+0x290], R5 ;  /* 0x00029005020075a7 */ /* 0x000ea400080011ff */
[----:B--2---:R-:W-:Y:S05]  /*3f60*/  @!P0 BRA `(.L_x_77) ;  /* 0x0000006c00d08947 */ /* 0x004fea0003800000 */
.L_x_219:
[----:B------:R-:W-:Y:S01]  /*3f70*/  ULEA UR4, UR5, UR6, 0x3 ;  /* 0x0000000605047291 */ /* 0x000fe2000f8e18ff */
[----:B------:R-:W-:Y:S02]  /*3f80*/  PRMT R4, RZ, 0x654, R4 ;  /* 0x00000654ff047816 */ /* 0x000fe40000000004 */
[----:B--2---:R-:W-:Y:S01]  /*3f90*/  SHF.L.U32 R5, R12, 0x1f, RZ ;  /* 0x0000001f0c057819 */ /* 0x004fe200000006ff */
[----:B------:R-:W-:Y:S01]  /*3fa0*/  UIADD3 UR7, UPT, UPT, UR4, 0x230, URZ ;  /* 0x0000023004077890 */ /* 0x000fe2000fffe0ff */
[----:B------:R2:W-:Y:S05]  /*3fb0*/  SYNCS.ARRIVE.TRANS64.RED.A1T0 RZ, [R4+URZ], RZ ;  /* 0x000000ff04ff79a7 */ /* 0x0005ea00081004ff */
[----:B------:R-:W-:Y:S01]  /*3fc0*/  IMAD.U32 R7, RZ, RZ, UR7 ;  /* 0x00000007ff077e24 */ /* 0x000fe2000f8e00ff */
[----:B------:R-:W3:Y:S04]  /*3fd0*/  SYNCS.PHASECHK.TRANS64.TRYWAIT P0, [UR4+0x240], R5 ;  /* 0x00024005ff0075a7 */ /* 0x000ee80008001104 */
[----:B------:R-:W-:Y:S01]  /*3fe0*/  PRMT R6, R0, 0x654, R7 ;  /* 0x0000065400067816 */ /* 0x000fe20000000007 */
[----:B--2---:R-:W-:Y:S01]  /*3ff0*/  @!P2 IMAD.MOV.U32 R4, RZ, RZ, 0x10 ;  /* 0x00000010ff04a424 */ /* 0x004fe200078e00ff */
[----:B---3--:R-:W-:Y:S06]  /*4000*/  @!P0 BRA `(.L_x_78) ;  /* 0x0000006c00bc8947 */ /* 0x008fec0003800000 */
.L_x_221:
[----:B------:R-:W-:Y:S01]  /*4010*/  ULEA UR8, UR5, UR6, 0x4 ;  /* 0x0000000605087291 */ /* 0x000fe2000f8e20ff */
[----:B------:R-:W-:Y:S01]  /*4020*/  SEL R3, R6, R3, !P2 ;  /* 0x0000000306037207 */ /* 0x000fe20005000000 */
[----:B------:R-:W-:Y:S01]  /*4030*/  UIADD3 UR9, UPT, UPT, UR4, 0x230, URZ ;  /* 0x0000023004097890 */ /* 0x000fe2000fffe0ff */
[----:B--2---:R-:W-:Y:S01]  /*4040*/  LEA R2, R11, UR6, 0x3 ;  /* 0x000000060b027c11 */ /* 0x004fe2000f8e18ff */
[----:B------:R-:W-:Y:S01]  /*4050*/  UIADD3 UR8, UPT, UPT, UR8, 0x2c0, URZ ;  /* 0x000002c008087890 */ /* 0x000fe2000fffe0ff */
[----:B------:R-:W-:Y:S01]  /*4060*/  SHF.L.U32 R5, R10, 0x1f, RZ ;  /* 0x0000001f0a057819 */ /* 0x000fe200000006ff */
[----:B------:R2:W-:Y:S01]  /*4070*/  @!P2 SYNCS.ARRIVE.TRANS64.RED RZ, [R3+URZ], R4 ;  /* 0x0000000403ffa9a7 */ /* 0x0005e200080004ff */
[----:B------:R-:W-:Y:S01]  /*4080*/  UIADD3 UR4, UPT, UPT, UR5, 0x1, URZ ;  /* 0x0000000105047890 */ /* 0x000fe2000fffe0ff */
[----:B------:R-:W-:-:S03]  /*4090*/  VIADD R8, R8, 0x1 ;  /* 0x0000000108087836 */ /* 0x000fc60000000000 */
[----:B------:R-:W-:Y:S02]  /*40a0*/  UISETP.NE.AND UP0, UPT, UR4, 0x2, UPT ;  /* 0x000000020400788c */ /* 0x000fe4000bf05270 */
[----:B------:R-:W-:Y:S06]  /*40b0*/  UGETNEXTWORKID.BROADCAST [UR8], [UR9] ;  /* 0x00000000080073ca */ /* 0x000fec0008000100 */
[----:B------:R-:W-:Y:S01]  /*40c0*/  USEL UR7, URZ, 0x1, UP0 ;  /* 0x00000001ff077887 */ /* 0x000fe20008000000 */
[----:B------:R-:W-:Y:S01]  /*40d0*/  ISETP.NE.AND P0, PT, R8, 0x2, PT ;  /* 0x000000020800780c */ /* 0x000fe20003f05270 */
[----:B------:R-:W-:Y:S01]  /*40e0*/  USEL UR5, UR4, URZ, UP0 ;  /* 0x000000ff04057287 */ /* 0x000fe20008000000 */
[----:B------:R-:W3:Y:S03]  /*40f0*/  SYNCS.PHASECHK.TRANS64.TRYWAIT P1, [R2+URZ+0x230], R5 ;  /* 0x00023005020075a7 */ /* 0x000ee600080211ff */
[----:B------:R-:W-:Y:S01]  /*4100*/  LOP3.LUT R12, R12, UR7, RZ, 0x3c, !PT ;  /* 0x000000070c0c7c12 */ /* 0x000fe2000f8e3cff */
[----:B--23--:R-:W-:Y:S07]  /*4110*/  @!P1 BRA `(.L_x_79) ;  /* 0x0000006c00909947 */ /* 0x00cfee0003800000 */
.L_x_222:
[C---:B------:R-:W-:Y:S01]  /*4120*/  LEA R4, R11.reuse, UR6, 0x4 ;  /* 0x000000060b047c11 */ /* 0x040fe2000f8e20ff */
[----:B--2---:R-:W-:Y:S01]  /*4130*/  VIADD R2, R2, 0x240 ;  /* 0x0000024002027836 */ /* 0x004fe20000000000 */
[----:B------:R-:W-:Y:S01]  /*4140*/  SEL R8, R8, RZ, P0 ;  /* 0x000000ff08087207 */ /* 0x000fe20000000000 */
[----:B------:R-:W-:-:S03]  /*4150*/  VIADD R11, R11, 0x1 ;  /* 0x000000010b0b7836 */ /* 0x000fc60000000000 */
[----:B------:R-:W2:Y:S01]  /*4160*/  LDS.128 R4, [R4+0x2c0] ;  /* 0x0002c00004047984 */ /* 0x000ea20000000c00 */
[----:B------:R-:W-:Y:S02]  /*4170*/  PRMT R2, RZ, 0x654, R2 ;  /* 0x00000654ff027816 */ /* 0x000fe40000000002 */
[C---:B------:R-:W-:Y:S01]  /*4180*/  ISETP.NE.AND P1, PT, R11.reuse, 0x2, PT ;  /* 0x000000020b00780c */ /* 0x040fe20003f25270 */
[----:B------:R-:W-:Y:S01]  /*4190*/  @!PT LDS RZ, [RZ] ;  /* 0x00000000fffff984 */ /* 0x000fe20000000800 */
[----:B------:R-:W-:Y:S01]  /*41a0*/  @!PT LDS RZ, [RZ] ;  /* 0x00000000fffff984 */ /* 0x000fe20000000800 */
[----:B------:R-:W-:Y:S01]  /*41b0*/  @!PT LDS RZ, [RZ] ;  /* 0x00000000fffff984 */ /* 0x000fe20000000800 */
[----:B------:R-:W-:Y:S01]  /*41c0*/  @!PT LDS RZ, [RZ] ;  /* 0x00000000fffff984 */ /* 0x000fe20000000800 */
[----:B------:R3:W-:Y:S06]  /*41d0*/  MEMBAR.ALL.CTA ;  /* 0x0000000000007992 */ /* 0x0007ec0000008000 */
[----:B---3--:R-:W3:Y:S01]  /*41e0*/  FENCE.VIEW.ASYNC.S ;  /* 0x00000000000073c6 */ /* 0x008ee20000000000 */
[----:B------:R-:W-:Y:S01]  /*41f0*/  SEL R11, R11, RZ, P1 ;  /* 0x000000ff0b0b7207 */ /* 0x000fe20000800000 */
[----:B---3--:R3:W-:Y:S01]  /*4200*/  SYNCS.ARRIVE.TRANS64.RED.A1T0 RZ, [R2+URZ], RZ ;  /* 0x000000ff02ff79a7 */ /* 0x0087e200081004ff */
[----:B--2---:R-:W-:-:S02]  /*4210*/  LOP3.LUT P3, RZ, R6, 0x1, RZ, 0xc0, !PT ;  /* 0x0000000106ff7812 */ /* 0x004fc4000786c0ff */
[----:B------:R-:W-:-:S04]  /*4220*/  SEL R5, RZ, 0x1, P1 ;  /* 0x00000001ff057807 */ /* 0x000fc80000800000 */
[----:B------:R-:W-:Y:S02]  /*4230*/  LOP3.LUT R10, R10, R5, RZ, 0x3c, !PT ;  /* 0x000000050a0a7212 */ /* 0x000fe400078e3cff */
[----:B---3--:R-:W-:-:S04]  /*4240*/  SEL R2, RZ, 0x1, P0 ;  /* 0x00000001ff027807 */ /* 0x008fc80000000000 */
[----:B------:R-:W-:Y:S01]  /*4250*/  LOP3.LUT R9, R9, R2, RZ, 0x3c, !PT ;  /* 0x0000000209097212 */ /* 0x000fe200078e3cff */
[----:B------:R-:W-:Y:S06]  /*4260*/  @P3 BRA `(.L_x_80) ;  /* 0xfffffffc002c3947 */ /* 0x000fec000383ffff */
[----:B------:R-:W-:Y:S01]  /*4270*/  ULEA UR4, UR5, UR6, 0x3 ;  /* 0x0000000605047291 */ /* 0x000fe2000f8e18ff */
[----:B------:R-:W-:-:S08]  /*4280*/  SHF.L.U32 R3, R12, 0x1f, RZ ;  /* 0x0000001f0c037819 */ /* 0x000fd000000006ff */
[----:B------:R-:W2:Y:S02]  /*4290*/  SYNCS.PHASECHK.TRANS64 P0, [UR4+0x240], R3 ;  /* 0x00024003ff0075a7 */ /* 0x000ea40008001004 */
[----:B--2---:R-:W-:Y:S05]  /*42a0*/  @P0 BRA `(.L_x_81) ;  /* 0x0000000000080947 */ /* 0x004fea0003800000 */
[----:B------:R-:W2:Y:S02]  /*42b0*/  SYNCS.PHASECHK.TRANS64.TRYWAIT P0, [UR4+0x240], R3 ;  /* 0x00024003ff0075a7 */ /* 0x000ea40008001104 */
[----:B--2---:R-:W-:Y:S05]  /*42c0*/  @!P0 BRA `(.L_x_82) ;  /* 0x0000006c00388947 */ /* 0x004fea0003800000 */
.L_x_81:
[----:B------:R-:W-:-:S04]  /*42d0*/  UIADD3 UR7, UPT, UPT, UR5, 0x1, URZ ;  /* 0x0000000105077890 */ /* 0x000fc8000fffe0ff */
[----:B------:R-:W-:-:S04]  /*42e0*/  UISETP.NE.AND UP0, UPT, UR7, 0x2, UPT ;  /* 0x000000020700788c */ /* 0x000fc8000bf05270 */
[----:B------:R-:W-:Y:S02]  /*42f0*/  USEL UR8, URZ, 0x1, UP0 ;  /* 0x00000001ff087887 */ /* 0x000fe40008000000 */
[----:B------:R-:W-:-:S04]  /*4300*/  USEL UR7, UR7, URZ, UP0 ;  /* 0x000000ff07077287 */ /* 0x000fc80008000000 */
[----:B------:R-:W-:Y:S01]  /*4310*/  ULEA UR7, UR7, UR6, 0x3 ;  /* 0x0000000607077291 */ /* 0x000fe2000f8e18ff */
[----:B--2---:R-:W-:-:S04]  /*4320*/  LOP3.LUT R3, R12, UR8, RZ, 0x3c, !PT ;  /* 0x000000080c037c12 */ /* 0x004fc8000f8e3cff */
[----:B------:R-:W-:-:S04]  /*4330*/  SHF.L.U32 R0, R3, 0x1f, RZ ;  /* 0x0000001f03007819 */ /* 0x000fc800000006ff */
[----:B------:R-:W2:Y:S02]  /*4340*/  SYNCS.PHASECHK.TRANS64 P0, [UR7+0x240], R0 ;  /* 0x00024000ff0075a7 */ /* 0x000ea40008001007 */
[----:B-12---:R-:W-:Y:S05]  /*4350*/  @P0 EXIT ;  /* 0x000000000000094d */ /* 0x006fea0003800000 */
[----:B------:R-:W-:Y:S02]  /*4360*/  SHF.L.U32 R3, R3, 0x1f, RZ ;  /* 0x0000001f03037819 */ /* 0x000fe400000006ff */
[----:B------:R-:W-:-:S07]  /*4370*/  MOV R0, UR7 ;  /* 0x0000000700007c02 */ /* 0x000fce0008000f00 */
.L_x_83:
[----:B-1----:R1:W2:Y:S02]  /*4380*/  SYNCS.PHASECHK.TRANS64.TRYWAIT P0, [R0+URZ+0x240], R3 ;  /* 0x00024003000075a7 */ /* 0x0022a400080011ff */
[----:B--2---:R-:W-:Y:S05]  /*4390*/  @!P0 NANOSLEEP.SYNCS 0x989680 ;  /* 0x009896800000895d */ /* 0x004fea0003900000 */
[----:B------:R-:W2:Y:S02]  /*43a0*/  @!P0 SYNCS.PHASECHK.TRANS64 P0, [R0+URZ+0x240], R3 ;  /* 0x00024003000085a7 */ /* 0x000ea400080010ff */
[----:B--2---:R-:W-:Y:S05]  /*43b0*/  @P0 EXIT ;  /* 0x000000000000094d */ /* 0x004fea0003800000 */
[----:B------:R-:W-:Y:S05]  /*43c0*/  BRA `(.L_x_83) ;  /* 0xfffffffc00ec7947 */ /* 0x000fea000383ffff */
.L_x_76:
[----:B------:R-:W-:Y:S05]  /*43d0*/  BRA.U UP5, `(.L_x_84) ;  /* 0x0000001105847547 */ /* 0x000fea000b800000 */
[----:B------:R-:W-:Y:S01]  /*43e0*/  UMOV UR4, 0x40 ;  /* 0x0000004000047882 */ /* 0x000fe20000000000 */
[----:B------:R-:W-:Y:S01]  /*43f0*/  NOP ;  /* 0x0000000000007918 */ /* 0x000fe20000000000 */
[----:B------:R-:W-:Y:S01]  /*4400*/  ULEA UR5, UR48, UR4, 0x18 ;  /* 0x0000000430057291 */ /* 0x000fe2000f8ec0ff */
[----:B------:R-:W-:Y:S02]  /*4410*/  UMOV UR6, 0x400 ;  /* 0x0000040000067882 */ /* 0x000fe40000000000 */
[----:B------:R-:W-:-:S06]  /*4420*/  ULEA UR6, UR48, UR6, 0x18 ;  /* 0x0000000630067291 */ /* 0x000fcc000f8ec0ff */
[----:B------:R-:W2:Y:S02]  /*4430*/  LDS.U8 R0, [UR5+0x1c] ;  /* 0x00001c05ff007984 */ /* 0x000ea40008000000 */
[----:B--2---:R-:W-:-:S13]  /*4440*/  ISETP.NE.AND P0, PT, R0, RZ, PT ;  /* 0x000000ff0000720c */ /* 0x004fda0003f05270 */
[----:B------:R-:W-:Y:S05]  /*4450*/  @P0 BRA `(.L_x_85) ;  /* 0x0000000400080947 */ /* 0x000fea0003800000 */
[----:B------:R-:W-:Y:S02]  /*4460*/  UISETP.NE.U32.AND UP1, UPT, UR27, 0x1, UPT ;  /* 0x000000011b00788c */ /* 0x000fe4000bf25070 */
[----:B------:R-:W-:-:S07]  /*4470*/  UIADD3 UR7, UPT, UPT, UR5, 0x8, URZ ;  /* 0x0000000805077890 */ /* 0x000fce000fffe0ff */
[----:B------:R-:W-:Y:S05]  /*4480*/  BRA.U !UP1, `(.L_x_86) ;  /* 0x00000001099c7547 */ /* 0x000fea000b800000 */
[----:B------:R-:W-:Y:S01]  /*4490*/  ELECT P0, URZ, PT ;  /* 0x0000000000ff782f */ /* 0x000fe20003800000 */
[----:B------:R-:W-:-:S12]  /*44a0*/  BSSY B0, `(.L_x_86) ;  /* 0x0000025000007945 */ /* 0x000fd80003800000 */
[----:B------:R-:W-:Y:S05]  /*44b0*/  @!P0 BRA `(.L_x_87) ;  /* 0x00000000008c8947 */ /* 0x000fea0003800000 */
[----:B------:R-:W-:-:S05]  /*44c0*/  UMOV UR4, 0x10 ;  /* 0x0000001000047882 */ /* 0x000fca0000000000 */
[----:B------:R-:W-:Y:S04]  /*44d0*/  DEPBAR.LE SB2, 0x36 ;  /* 0x0000ad800000791a */ /* 0x000fe80000000000 */
[----:B------:R-:W2:Y:S02]  /*44e0*/  UTCATOMSWS.2CTA.FIND_AND_SET.ALIGN UP0, UR4, UR4 ;  /* 0x00000004000475e3 */ /* 0x000ea40008200800 */
[----:B--2---:R-:W-:Y:S01]  /*44f0*/  MOV R11, UR4 ;  /* 0x00000004000b7c02 */ /* 0x004fe20008000f00 */
[----:B------:R-:W-:Y:S06]  /*4500*/  BRA.U UP0, `(.L_x_88) ;  /* 0x0000000100187547 */ /* 0x000fec000b800000 */
.L_x_89:
[----:B------:R-:W-:Y:S05]  /*4510*/  NANOSLEEP 0x64 ;  /* 0x000000640000795d */ /* 0x000fea0003800000 */
[----:B------:R-:W-:-:S05]  /*4520*/  UMOV UR4, 0x10 ;  /* 0x0000001000047882 */ /* 0x000fca0000000000 */
[----:B------:R-:W-:Y:S04]  /*4530*/  DEPBAR.LE SB2, 0x36 ;  /* 0x0000ad800000791a */ /* 0x000fe80000000000 */
[----:B------:R-:W2:Y:S02]  /*4540*/  UTCATOMSWS.2CTA.FIND_AND_SET.ALIGN UP0, UR4, UR4 ;  /* 0x00000004000475e3 */ /* 0x000ea40008200800 */
[----:B--2---:R-:W-:Y:S01]  /*4550*/  MOV R11, UR4 ;  /* 0x00000004000b7c02 */ /* 0x004fe20008000f00 */
[----:B------:R-:W-:Y:S05]  /*4560*/  BRA.U !UP0, `(.L_x_89) ;  /* 0xfffffffd08e87547 */ /* 0x000fea000b83ffff */
.L_x_88:
[----:B------:R-:W2:Y:S01]  /*4570*/  LDS R7, [UR5+0x10] ;  /* 0x00001005ff077984 */ /* 0x000ea20008000800 */
[----:B------:R-:W-:Y:S01]  /*4580*/  IMAD.U32 R5, RZ, RZ, UR6 ;  /* 0x00000006ff057e24 */ /* 0x000fe2000f8e00ff */
[----:B------:R-:W-:-:S03]  /*4590*/  MOV R4, UR29 ;  /* 0x0000001d00047c02 */ /* 0x000fc60008000f00 */
[----:B------:R-:W-:Y:S01]  /*45a0*/  VIADD R5, R5, 0x2e0 ;  /* 0x000002e005057836 */ /* 0x000fe20000000000 */
[----:B--2---:R-:W-:-:S04]  /*45b0*/  SHF.L.U32 R7, R7, 0x1f, RZ ;  /* 0x0000001f07077819 */ /* 0x004fc800000006ff */
[----:B------:R-:W2:Y:S02]  /*45c0*/  SYNCS.PHASECHK.TRANS64.TRYWAIT P0, [UR5+0x8], R7 ;  /* 0x00000807ff0075a7 */ /* 0x000ea40008001105 */
[----:B--2---:R-:W-:Y:S05]  /*45d0*/  @P0 BRA `(.L_x_90) ;  /* 0x0000000000080947 */ /* 0x004fea0003800000 */
[----:B------:R-:W2:Y:S02]  /*45e0*/  SYNCS.PHASECHK.TRANS64.TRYWAIT P0, [UR5+0x8], R7 ;  /* 0x00000807ff0075a7 */ /* 0x000ea40008001105 */
[----:B--2---:R-:W-:Y:S05]  /*45f0*/  @!P0 BRA `(.L_x_91) ;  /* 0x0000006800848947 */ /* 0x004fea0003800000 */
.L_x_90:
[----:B--2---:R-:W-:Y:S01]  /*4600*/  HFMA2 R0, -RZ, RZ, 0, 5.9604644775390625e-08 ;  /* 0x00000001ff007431 */ /* 0x004fe200000001ff */
[----:B------:R-:W-:Y:S01]  /*4610*/  UPRMT UR4, UR29, 0x654, UR7 ;  /* 0x000006541d047896 */ /* 0x000fe20008000007 */
[----:B------:R-:W-:Y:S01]  /*4620*/  IMAD.MOV.U32 R8, RZ, RZ, 0xffff ;  /* 0x0000ffffff087424 */ /* 0x000fe200078e00ff */
[----:B------:R-:W-:Y:S01]  /*4630*/  PRMT R4, R4, 0x654, R5 ;  /* 0x0000065404047816 */ /* 0x000fe20000000005 */
[----:B------:R-:W-:Y:S02]  /*4640*/  IMAD.MOV.U32 R6, RZ, RZ, 0x4 ;  /* 0x00000004ff067424 */ /* 0x000fe400078e00ff */
[----:B------:R-:W-:Y:S01]  /*4650*/  IMAD.SHL.U32 R9, R11, 0x20, RZ ;  /* 0x000000200b097824 */ /* 0x000fe200078e00ff */
[----:B------:R-:W-:Y:S02]  /*4660*/  MOV R5, UR4 ;  /* 0x0000000400057c02 */ /* 0x000fe40008000f00 */
[-C--:B------:R-:W-:Y:S01]  /*4670*/  SHF.L.U32 R8, R8, R11.reuse, RZ ;  /* 0x0000000b08087219 */ /* 0x080fe200000006ff */
[----:B------:R2:W-:Y:S01]  /*4680*/  SYNCS.ARRIVE.TRANS64.RED RZ, [UR4], R6 ;  /* 0x00000006ffff79a7 */ /* 0x0005e20008000404 */
[----:B------:R-:W-:Y:S01]  /*4690*/  SHF.L.U32 R7, R0, R11, RZ ;  /* 0x0000000b00077219 */ /* 0x000fe200000006ff */
[----:B------:R2:W-:Y:S04]  /*46a0*/  STS [UR6+0x2e0], R9 ;  /* 0x0002e009ff007988 */ /* 0x0005e80008000806 */
[----:B------:R2:W-:Y:S04]  /*46b0*/  STAS [R4.64], R11 ;  /* 0x0000000b04007dbd */ /* 0x0005e8000c0008ff */
[----:B------:R2:W-:Y:S04]  /*46c0*/  ATOMS.OR RZ, [UR5+0x14], R8 ;  /* 0x00001408ffff798c */ /* 0x0005e8000b000005 */
[----:B------:R2:W-:Y:S04]  /*46d0*/  ATOMS.OR RZ, [UR5+0x18], R7 ;  /* 0x00001807ffff798c */ /* 0x0005e8000b000005 */
[----:B------:R2:W-:Y:S02]  /*46e0*/  ATOMS.XOR RZ, [UR5+0x10], R0 ;  /* 0x00001000ffff798c */ /* 0x0005e4000b800005 */
.L_x_87:
[----:B-1----:R-:W-:Y:S05]  /*46f0*/  BSYNC B0 ;  /* 0x0000000000007941 */ /* 0x002fea0003800000 */
.L_x_86:
[----:B------:R-:W-:Y:S05]  /*4700*/  BRA.U UP1, `(.L_x_92) ;  /* 0x00000001016c7547 */ /* 0x000fea000b800000 */
[----:B------:R-:W-:-:S03]  /*4710*/  UMOV UR4, 0xffffffff ;  /* 0xffffffff00047882 */ /* 0x000fc60000000000 */
[----:B------:R-:W-:Y:S05]  /*4720*/  BRA.DIV UR4, `(.L_x_93) ;  /* 0x0000006a04507947 */ /* 0x000fea000b800000 */
[----:B------:R-:W-:-:S13]  /*4730*/  ELECT P0, URZ, PT ;  /* 0x0000000000ff782f */ /* 0x000fda0003800000 */
.L_x_226:
[----:B------:R-:W-:Y:S05]  /*4740*/  @!P0 BRA `(.L_x_92) ;  /* 0x00000000005c8947 */ /* 0x000fea0003800000 */
[----:B--2---:R-:W2:Y:S02]  /*4750*/  LDS R5, [UR5+0x10] ;  /* 0x00001005ff057984 */ /* 0x004ea40008000800 */
[----:B--2---:R-:W-:-:S04]  /*4760*/  SHF.L.U32 R5, R5, 0x1f, RZ ;  /* 0x0000001f05057819 */ /* 0x004fc800000006ff */
[----:B------:R-:W2:Y:S02]  /*4770*/  SYNCS.PHASECHK.TRANS64.TRYWAIT P0, [UR5+0x8], R5 ;  /* 0x00000805ff0075a7 */ /* 0x000ea40008001105 */
[----:B--2---:R-:W-:Y:S05]  /*4780*/  @P0 BRA `(.L_x_94) ;  /* 0x0000000000080947 */ /* 0x004fea0003800000 */
[----:B------:R-:W2:Y:S02]  /*4790*/  SYNCS.PHASECHK.TRANS64.TRYWAIT P0, [UR5+0x8], R5 ;  /* 0x00000805ff0075a7 */ /* 0x000ea40008001105 */
[----:B--2---:R-:W-:Y:S05]  /*47a0*/  @!P0 BRA `(.L_x_95) ;  /* 0x0000006800548947 */ /* 0x004fea0003800000 */
.L_x_94:
[----:B------:R-:W3:Y:S01]  /*47b0*/  LDS R7, [UR6+0x2e0] ;  /* 0x0002e006ff077984 */ /* 0x000ee20008000800 */
[----:B--2---:R-:W-:Y:S02]  /*47c0*/  HFMA2 R0, -RZ, RZ, 0, 5.9604644775390625e-08 ;  /* 0x00000001ff007431 */ /* 0x004fe400000001ff */
[----:B------:R-:W-:Y:S01]  /*47d0*/  IMAD.MOV.U32 R4, RZ, RZ, 0xffff ;  /* 0x0000ffffff047424 */ /* 0x000fe200078e00ff */
[----:B------:R-:W-:Y:S01]  /*47e0*/  UPRMT UR4, UR29, 0x654, UR7 ;  /* 0x000006541d047896 */ /* 0x000fe20008000007 */
[----:B---3--:R-:W-:-:S03]  /*47f0*/  IMAD.SHL.U32 R5, R7, 0x20, RZ ;  /* 0x0000002007057824 */ /* 0x008fc600078e00ff */
[-C--:B------:R-:W-:Y:S02]  /*4800*/  SHF.L.U32 R4, R4, R7.reuse, RZ ;  /* 0x0000000704047219 */ /* 0x080fe400000006ff */
[----:B------:R-:W-:Y:S01]  /*4810*/  SHF.L.U32 R7, R0, R7, RZ ;  /* 0x0000000700077219 */ /* 0x000fe200000006ff */
[----:B------:R3:W-:Y:S04]  /*4820*/  STS [UR6+0x2e0], R5 ;  /* 0x0002e005ff007988 */ /* 0x0007e80008000806 */
[----:B------:R3:W-:Y:S04]  /*4830*/  ATOMS.OR RZ, [UR5+0x14], R4 ;  /* 0x00001404ffff798c */ /* 0x0007e8000b000005 */
[----:B------:R3:W-:Y:S01]  /*4840*/  ATOMS.OR RZ, [UR5+0x18], R7 ;  /* 0x00001807ffff798c */ /* 0x0007e2000b000005 */
[----:B------:R-:W-:Y:S03]  /*4850*/  SYNCS.ARRIVE.TRANS64.RED.A1T0 RZ, [UR4], RZ ;  /* 0x000000ffffff79a7 */ /* 0x000fe60008100404 */
[----:B------:R3:W-:Y:S01]  /*4860*/  ATOMS.XOR RZ, [UR5+0x10], R0 ;  /* 0x00001000ffff798c */ /* 0x0007e2000b800005 */
[----:B------:R-:W-:Y:S05]  /*4870*/  BRA `(.L_x_92) ;  /* 0x0000000000107947 */ /* 0x000fea0003800000 */
.L_x_85:
[----:B------:R-:W-:Y:S02]  /*4880*/  MOV R0, 0xffffffff ;  /* 0xffffffff00007802 */ /* 0x000fe40000000f00 */
[----:B------:R-:W-:-:S03]  /*4890*/  MOV R4, 0x48c0 ;  /* 0x000048c000047802 */ /* 0x000fc60000000f00 */
[----:B------:R2:W-:Y:S04]  /*48a0*/  STS [UR6+0x2e0], R0 ;  /* 0x0002e000ff007988 */ /* 0x0005e80008000806 */
[----:B-12--5:R-:W-:Y:S05]  /*48b0*/  CALL.REL.NOINC `($__internal_1_$__cuda_sm10x_tcgen05_guardrail_trap_phase_invalid_during_alloc) ;  /* 0x0000006c009c7944 */ /* 0x026fea0003c00000 */
.L_x_92:
[----:B------:R-:W-:Y:S05]  /*48c0*/  WARPSYNC.ALL ;  /* 0x0000000000007948 */ /* 0x000fea0003800000 */
[----:B------:R-:W4:Y:S01]  /*48d0*/  S2UR UR4, SR_CgaCtaId ;  /* 0x00000000000479c3 */ /* 0x000f220000008800 */
[----:B------:R-:W-:Y:S01]  /*48e0*/  UMOV UR13, 0x400 ;  /* 0x00000400000d7882 */ /* 0x000fe20000000000 */
[----:B------:R-:W-:-:S06]  /*48f0*/  NOP ;  /* 0x0000000000007918 */ /* 0x000fcc0000000000 */
[----:B------:R-:W-:Y:S06]  /*4900*/  BAR.ARV 0x6, 0xa0 ;  /* 0x0182800000007b1d */ /* 0x000fec0000002000 */
[----:B------:R-:W1:Y:S01]  /*4910*/  LDCU UR6, c[0x0][0x38c] ;  /* 0x00007180ff0677ac */ /* 0x000e620008000800 */
[----:B------:R-:W-:Y:S01]  /*4920*/  LOP3.LUT R3, R3, 0xffff, RZ, 0xc0, !PT ;  /* 0x0000ffff03037812 */ /* 0x000fe200078ec0ff */
[----:B--2---:R-:W-:Y:S01]  /*4930*/  IMAD.MOV.U32 R9, RZ, RZ, 0x1 ;  /* 0x00000001ff097424 */ /* 0x004fe200078e00ff */
[----:B------:R-:W-:Y:S01]  /*4940*/  LOP3.LUT R2, R2, 0xffff, RZ, 0xc0, !PT ;  /* 0x0000ffff02027812 */ /* 0x000fe200078ec0ff */
[----:B------:R-:W-:Y:S01]  /*4950*/  IMAD.MOV.U32 R8, RZ, RZ, RZ ;  /* 0x000000ffff087224 */ /* 0x000fe200078e00ff */
[----:B------:R-:W-:Y:S01]  /*4960*/  R2UR UR16, R3 ;  /* 0x00000000031072ca */ /* 0x000fe200000e0000 */
[----:B------:R-:W-:Y:S01]  /*4970*/  UMOV UR20, URZ ;  /* 0x000000ff00147c82 */ /* 0x000fe20008000000 */
[----:B------:R-:W-:-:S02]  /*4980*/  R2UR UR24, R2 ;  /* 0x00000000021872ca */ /* 0x000fc400000e0000 */
[----:B------:R-:W-:Y:S01]  /*4990*/  CS2R R2, SRZ ;  /* 0x0000000000027805 */ /* 0x000fe2000001ff00 */
[----:B------:R-:W-:Y:S01]  /*49a0*/  UMOV UR10, URZ ;  /* 0x000000ff000a7c82 */ /* 0x000fe20008000000 */
[----:B----4-:R-:W-:Y:S02]  /*49b0*/  ULEA UR13, UR4, UR13, 0x18 ;  /* 0x0000000d040d7291 */ /* 0x010fe4000f8ec0ff */
[----:B------:R-:W-:Y:S02]  /*49c0*/  UISETP.NE.AND UP3, UPT, UR27, URZ, UPT ;  /* 0x000000ff1b00728c */ /* 0x000fe4000bf65270 */
[----:B------:R-:W-:Y:S02]  /*49d0*/  UIADD3 UR5, UPT, UPT, UR13, 0x8600, URZ ;  /* 0x000086000d057890 */ /* 0x000fe4000fffe0ff */
[----:B------:R-:W-:Y:S02]  /*49e0*/  UIADD3 UR4, UPT, UPT, UR13, 0x28600, URZ ;  /* 0x000286000d047890 */ /* 0x000fe4000fffe0ff */
[----:B-1----:R-:W-:Y:S01]  /*49f0*/  UIADD3 UR6, UPT, UPT, UR6, 0x1f, URZ ;  /* 0x0000001f06067890 */ /* 0x002fe2000fffe0ff */
[----:B---3--:R-:W1:Y:S01]  /*4a00*/  LDS R0, [UR13+0x2e0] ;  /* 0x0002e00dff007984 */ /* 0x008e620008000800 */
[----:B------:R-:W-:-:S02]  /*4a10*/  USHF.R.U32.HI UR5, URZ, 0x4, UR5 ;  /* 0x00000004ff057899 */ /* 0x000fc40008011605 */
[----:B------:R-:W-:Y:S02]  /*4a20*/  USHF.R.S32.HI UR21, URZ, 0x1f, UR6 ;  /* 0x0000001fff157899 */ /* 0x000fe40008011406 */
[----:B------:R-:W-:Y:S02]  /*4a30*/  USHF.R.U32.HI UR4, URZ, 0x4, UR4 ;  /* 0x00000004ff047899 */ /* 0x000fe40008011604 */
[----:B------:R-:W-:Y:S02]  /*4a40*/  ULEA.HI UR21, UR21, UR6, URZ, 0x5 ;  /* 0x0000000615157291 */ /* 0x000fe4000f8f28ff */
[----:B------:R-:W-:Y:S02]  /*4a50*/  ULOP3.LUT UR5, UR5, 0x3fff, URZ, 0xc0, !UPT ;  /* 0x00003fff05057892 */ /* 0x000fe4000f8ec0ff */
[----:B------:R-:W-:Y:S02]  /*4a60*/  USHF.R.S32.HI UR21, URZ, 0x5, UR21 ;  /* 0x00000005ff157899 */ /* 0x000fe40008011415 */
[----:B------:R-:W-:-:S02]  /*4a70*/  ULOP3.LUT UR18, UR4, 0x3fff, URZ, 0xc0, !UPT ;  /* 0x00003fff04127892 */ /* 0x000fc4000f8ec0ff */
[----:B------:R-:W-:Y:S02]  /*4a80*/  UISETP.LT.AND UP0, UPT, UR21, 0x1, UPT ;  /* 0x000000011500788c */ /* 0x000fe4000bf01270 */
[----:B------:R-:W-:Y:S02]  /*4a90*/  ULOP3.LUT UR17, UR5, 0x10000, URZ, 0xfc, !UPT ;  /* 0x0001000005117892 */ /* 0x000fe4000f8efcff */
[----:B------:R-:W-:Y:S02]  /*4aa0*/  ULOP3.LUT UR18, UR18, 0x10000, URZ, 0xfc, !UPT ;  /* 0x0001000012127892 */ /* 0x000fe4000f8efcff */
[----:B------:R-:W-:Y:S01]  /*4ab0*/  USEL UR25, UR21, 0x1, !UP0 ;  /* 0x0000000115197887 */ /* 0x000fe2000c000000 */
[----:B------:R-:W-:Y:S01]  /*4ac0*/  UMOV UR11, URZ ;  /* 0x000000ff000b7c82 */ /* 0x000fe20008000000 */
[----:B------:R-:W-:Y:S01]  /*4ad0*/  UMOV UR22, 0x0 ;  /* 0x0000000000167882 */ /* 0x000fe20000000000 */
[----:B------:R-:W-:Y:S01]  /*4ae0*/  UMOV UR23, 0x10200490 ;  /* 0x1020049000177882 */ /* 0x000fe20000000000 */
[----:B-1----:R-:W-:-:S15]  /*4af0*/  R2UR UR26, R0 ;  /* 0x00000000001a72ca */ /* 0x002fde00000e0000 */
.L_x_103:
[C---:B------:R-:W-:Y:S02]  /*4b00*/  LEA R0, R8.reuse, UR13, 0x3 ;  /* 0x0000000d08007c11 */ /* 0x040fe4000f8e18ff */
[----:B------:R-:W-:Y:S02]  /*4b10*/  SHF.L.U32 R5, R3, 0x1f, RZ ;  /* 0x0000001f03057819 */ /* 0x000fe400000006ff */
[----:B------:R-:W-:Y:S02]  /*4b20*/  LEA R4, R8, UR13, 0x4 ;  /* 0x0000000d08047c11 */ /* 0x000fe4000f8e20ff */
[----:B------:R-:W1:Y:S02]  /*4b30*/  SYNCS.PHASECHK.TRANS64.TRYWAIT P0, [R0+URZ+0x230], R5 ;  /* 0x00023005000075a7 */ /* 0x000e6400080011ff */
[----:B-1-3--:R-:W-:Y:S05]  /*4b40*/  @!P0 BRA `(.L_x_96) ;  /* 0x0000006400848947 */ /* 0x00afea0003800000 */
.L_x_227:
[----:B-1----:R-:W1:Y:S01]  /*4b50*/  LDS.128 R4, [R4+0x2c0] ;  /* 0x0002c00004047984 */ /* 0x002e620000000c00 */
[----:B------:R-:W-:Y:S02]  /*4b60*/  VIADD R0, R0, 0x240 ;  /* 0x0000024000007836 */ /* 0x000fe40000000000 */
[----:B------:R-:W-:Y:S01]  /*4b70*/  VIADD R8, R8, 0x1 ;  /* 0x0000000108087836 */ /* 0x000fe20000000000 */
[----:B------:R-:W-:Y:S01]  /*4b80*/  @!PT LDS RZ, [RZ] ;  /* 0x00000000fffff984 */ /* 0x000fe20000000800 */
[----:B------:R-:W-:Y:S01]  /*4b90*/  @!PT LDS RZ, [RZ] ;  /* 0x00000000fffff984 */ /* 0x000fe20000000800 */
[----:B------:R-:W-:Y:S01]  /*4ba0*/  @!PT LDS RZ, [RZ] ;  /* 0x00000000fffff984 */ /* 0x000fe20000000800 */
[----:B------:R-:W-:Y:S01]  /*4bb0*/  @!PT LDS RZ, [RZ] ;  /* 0x00000000fffff984 */ /* 0x000fe20000000800 */
[----:B------:R2:W-:Y:S06]  /*4bc0*/  MEMBAR.ALL.CTA ;  /* 0x0000000000007992 */ /* 0x0005ec0000008000 */
[----:B--2---:R-:W2:Y:S01]  /*4bd0*/  FENCE.VIEW.ASYNC.S ;  /* 0x00000000000073c6 */ /* 0x004ea20000000000 */
[----:B------:R-:W-:-:S04]  /*4be0*/  PRMT R0, RZ, 0x654, R0 ;  /* 0x00000654ff007816 */ /* 0x000fc80000000000 */
[----:B--2---:R2:W-:Y:S01]  /*4bf0*/  SYNCS.ARRIVE.TRANS64.RED.A1T0 RZ, [R0+URZ], RZ ;  /* 0x000000ff00ff79a7 */ /* 0x0045e200081004ff */
[----:B-1----:R-:W-:Y:S01]  /*4c00*/  LOP3.LUT P1, RZ, R6, 0x1, RZ, 0xc0, !PT ;  /* 0x0000000106ff7812 */ /* 0x002fe2000782c0ff */
[----:B--2---:R-:W-:-:S12]  /*4c10*/  BRA.U UP3, `(.L_x_97) ;  /* 0x0000000103cc7547 */ /* 0x004fd8000b800000 */
[----:B------:R-:W1:Y:S01]  /*4c20*/  LDCU UR4, c[0x0][0x38c] ;  /* 0x00007180ff0477ac */ /* 0x000e620008000800 */
[----:B------:R-:W-:Y:S02]  /*4c30*/  PLOP3.LUT P2, PT, PT, PT, PT, 0x80, 0x8 ;  /* 0x000000000008781c */ /* 0x000fe40003f4f070 */
[----:B------:R-:W-:Y:S01]  /*4c40*/  SHF.L.U32 R5, R9, 0x1f, RZ ;  /* 0x0000001f09057819 */ /* 0x000fe200000006ff */
[----:B------:R-:W-:Y:S02]  /*4c50*/  ULEA UR19, UR20, UR13, 0x3 ;  /* 0x0000000d14137291 */ /* 0x000fe4000f8e18ff */
[----:B-1----:R-:W-:-:S06]  /*4c60*/  UISETP.GE.AND UP0, UPT, UR4, 0x1, UPT ;  /* 0x000000010400788c */ /* 0x002fcc000bf06270 */
[----:B------:R-:W-:-:S05]  /*4c70*/  PLOP3.LUT P0, PT, PT, PT, UP0, 0x80, 0x8 ;  /* 0x000000000008781c */ /* 0x000fca0003f0f008 */
[----:B------:R-:W-:-:S08]  /*4c80*/  @UP0 ULEA UR4, UR10, UR13, 0x3 ;  /* 0x0000000d0a040291 */ /* 0x000fd0000f8e18ff */
[----:B------:R-:W-:-:S04]  /*4c90*/  @P0 SHF.L.U32 R0, R2, 0x1f, RZ ;  /* 0x0000001f02000819 */ /* 0x000fc800000006ff */
[----:B------:R1:W2:Y:S01]  /*4ca0*/  @P0 SYNCS.PHASECHK.TRANS64.TRYWAIT P2, [UR4], R0 ;  /* 0x00000000ff0005a7 */ /* 0x0002a20008041104 */
[----:B------:R-:W3:Y:S02]  /*4cb0*/  SYNCS.PHASECHK.TRANS64.TRYWAIT P0, [UR19+0x270], R5 ;  /* 0x00027005ff0075a7 */ /* 0x000ee40008001113 */
[----:B-123--:R-:W-:Y:S05]  /*4cc0*/  @!P0 BRA `(.L_x_98) ;  /* 0x0000006400388947 */ /* 0x00efea0003800000 */
.L_x_229:
[----:B------:R-:W-:Y:S01]  /*4cd0*/  UMOV UR14, UR11 ;  /* 0x0000000b000e7c82 */ /* 0x000fe20008000000 */
[----:B------:R-:W-:Y:S05]  /*4ce0*/  BRA.U !UP0, `(.L_x_99) ;  /* 0x0000000108887547 */ /* 0x000fea000b800000 */
[----:B------:R-:W-:Y:S02]  /*4cf0*/  UIADD3 UR14, UPT, UPT, UR25, UR11, URZ ;  /* 0x0000000b190e7290 */ /* 0x000fe4000fffe0ff */
[----:B------:R-:W-:Y:S02]  /*4d00*/  ULEA UR15, UR20, UR26, 0x7 ;  /* 0x0000001a140f7291 */ /* 0x000fe4000f8e38ff */
[----:B------:R-:W-:Y:S01]  /*4d10*/  UPLOP3.LUT UP2, UPT, UPT, UPT, UPT, 0x40, 0x4 ;  /* 0x000000000004789c */ /* 0x000fe20003f4e870 */
[----:B------:R-:W-:Y:S01]  /*4d20*/  UMOV UR12, UR21 ;  /* 0x00000015000c7c82 */ /* 0x000fe20008000000 */
[----:B------:R-:W-:-:S09]  /*4d30*/  UMOV UR5, UR10 ;  /* 0x0000000a00057c82 */ /* 0x000fd20008000000 */
.L_x_102:
[----:B--2---:R-:W-:Y:S01]  /*4d40*/  ULEA UR6, UR5, UR13, 0x3 ;  /* 0x0000000d05067291 */ /* 0x004fe2000f8e18ff */
[----:B---3--:R-:W-:Y:S11]  /*4d50*/  @P2 BRA `(.L_x_100) ;  /* 0x00000000000c2947 */ /* 0x008ff60003800000 */
[----:B-1----:R-:W-:Y:S04]  /*4d60*/  SHF.L.U32 R5, R2, 0x1f, RZ ;  /* 0x0000001f02057819 */ /* 0x002fe800000006ff */
[----:B------:R-:W1:Y:S02]  /*4d70*/  SYNCS.PHASECHK.TRANS64.TRYWAIT P0, [UR6], R5 ;  /* 0x00000005ff0075a7 */ /* 0x000e640008001106 */
[----:B-1----:R-:W-:Y:S05]  /*4d80*/  @!P0 BRA `(.L_x_101) ;  /* 0x0000006400208947 */ /* 0x002fea0003800000 */
.L_x_100:
[----:B------:R-:W-:Y:S01]  /*4d90*/  UISETP.NE.AND UP0, UPT, UR12, 0x1, UPT ;  /* 0x000000010c00788c */ /* 0x000fe2000bf05270 */
[----:B------:R-:W-:Y:S01]  /*4da0*/  PLOP3.LUT P2, PT, PT, PT, PT, 0x80, 0x8 ;  /* 0x000000000008781c */ /* 0x000fe20003f4f070 */
[----:B------:R-:W-:Y:S02]  /*4db0*/  UIADD3 UR4, UPT, UPT, UR5, 0x1, URZ ;  /* 0x0000000105047890 */ /* 0x000fe4000fffe0ff */
[----:B------:R-:W-:Y:S02]  /*4dc0*/  ULEA UR8, UR5, UR18, 0x7 ;  /* 0x0000001205087291 */ /* 0x000fe4000f8e38ff */
[----:B------:R-:W-:Y:S01]  /*4dd0*/  UISETP.NE.AND UP1, UPT, UR4, 0x20, UPT ;  /* 0x000000200400788c */ /* 0x000fe2000bf25270 */
[----:B------:R-:W-:Y:S01]  /*4de0*/  PLOP3.LUT P0, PT, PT, PT, UP0, 0x80, 0x8 ;  /* 0x000000000008781c */ /* 0x000fe20003f0f008 */
[----:B------:R-:W-:Y:S02]  /*4df0*/  UIADD3 UR11, UPT, UPT, UR11, 0x1, URZ ;  /* 0x000000010b0b7890 */ /* 0x000fe4000fffe0ff */
[----:B------:R-:W-:Y:S02]  /*4e00*/  USEL UR7, URZ, 0x1, UP1 ;  /* 0x00000001ff077887 */ /* 0x000fe40008800000 */
[----:B------:R-:W-:Y:S01]  /*4e10*/  USEL UR10, UR4, URZ, UP1 ;  /* 0x000000ff040a7287 */ /* 0x000fe20008800000 */
[----:B------:R-:W-:Y:S01]  /*4e20*/  UMOV UR9, 0xc0004010 ;  /* 0xc000401000097882 */ /* 0x000fe20000000000 */
[----:B------:R-:W-:Y:S02]  /*4e30*/  UIADD3 UR12, UPT, UPT, UR12, -0x1, URZ ;  /* 0xffffffff0c0c7890 */ /* 0x000fe4000fffe0ff */
[----:B------:R-:W-:Y:S01]  /*4e40*/  LOP3.LUT R2, R2, UR7, RZ, 0x3c, !PT ;  /* 0x0000000702027c12 */ /* 0x000fe2000f8e3cff */
[----:B------:R-:W-:Y:S01]  /*4e50*/  @UP0 ULEA UR4, UR10, UR13, 0x3 ;  /* 0x0000000d0a040291 */ /* 0x000fe2000f8e18ff */
[----:B------:R-:W-:Y:S02]  /*4e60*/  UMOV UR7, 0xc0004010 ;  /* 0xc000401000077882 */ /* 0x000fe40000000000 */
[----:B-1----:R-:W-:Y:S01]  /*4e70*/  @P0 SHF.L.U32 R0, R2, 0x1f, RZ ;  /* 0x0000001f02000819 */ /* 0x002fe200000006ff */
[----:B------:R-:W-:Y:S05]  /*4e80*/  UISETP.NE.AND UP0, UPT, UR11, UR14, UPT ;  /* 0x0000000e0b00728c */ /* 0x000fea000bf05270 */
[----:B------:R2:W3:Y:S01]  /*4e90*/  @P0 SYNCS.PHASECHK.TRANS64.TRYWAIT P2, [UR4], R0 ;  /* 0x00000000ff0005a7 */ /* 0x0004e20008041104 */
[----:B------:R-:W-:Y:S02]  /*4ea0*/  UIADD3 UR4, UPT, UPT, UR6, 0x100, URZ ;  /* 0x0000010006047890 */ /* 0x000fe4000fffe0ff */
[----:B------:R-:W-:Y:S03]  /*4eb0*/  ULEA UR6, UR5, UR17, 0x8 ;  /* 0x0000001105067291 */ /* 0x000fe6000f8e40ff */
[----:B------:R-:W-:Y:S06]  /*4ec0*/  UMOV UR5, UR10 ;  /* 0x0000000a00057c82 */ /* 0x000fec0008000000 */
[----:B------:R2:W-:Y:S01]  /*4ed0*/  UTCQMMA.2CTA gdesc[UR6], gdesc[UR8], tmem[UR15], tmem[UR22], idesc[UR23], UP2 ;  /* 0x00ff1608060075ea */ /* 0x0005e2000920030f */
[----:B------:R-:W-:Y:S01]  /*4ee0*/  UPLOP3.LUT UP2, UPT, UPT, UPT, UPT, 0x80, 0x8 ;  /* 0x000000000008789c */ /* 0x000fe20003f4f070 */
[----:B------:R2:W-:Y:S01]  /*4ef0*/  UTCBAR.2CTA.MULTICAST [UR4], URZ, UR16 ;  /* 0x000000ff040073e9 */ /* 0x0005e20008200810 */
[----:B------:R-:W-:Y:S09]  /*4f00*/  BRA.U UP0, `(.L_x_102) ;  /* 0xfffffffd008c7547 */ /* 0x000ff2000b83ffff */
.L_x_99:
[----:B--2---:R-:W-:Y:S01]  /*4f10*/  UIADD3 UR4, UPT, UPT, UR19, 0x250, URZ ;  /* 0x0000025013047890 */ /* 0x004fe2000fffe0ff */
[----:B------:R-:W-:-:S08]  /*4f20*/  UMOV UR11, UR14 ;  /* 0x0000000e000b7c82 */ /* 0x000fd00008000000 */
[----:B------:R2:W-:Y:S01]  /*4f30*/  UTCBAR.2CTA.MULTICAST [UR4], URZ, UR24 ;  /* 0x000000ff040073e9 */ /* 0x0005e20008200818 */
[----:B------:R-:W-:Y:S02]  /*4f40*/  NOP ;  /* 0x0000000000007918 */ /* 0x000fe40000000000 */
.L_x_97:
[----:B--2---:R-:W-:Y:S01]  /*4f50*/  UIADD3 UR4, UPT, UPT, UR20, 0x1, URZ ;  /* 0x0000000114047890 */ /* 0x004fe2000fffe0ff */
[----:B------:R-:W-:-:S03]  /*4f60*/  ISETP.NE.AND P0, PT, R8, 0x2, PT ;  /* 0x000000020800780c */ /* 0x000fc60003f05270 */
[----:B------:R-:W-:Y:S01]  /*4f70*/  UISETP.NE.AND UP0, UPT, UR4, 0x4, UPT ;  /* 0x000000040400788c */ /* 0x000fe2000bf05270 */
[----:B-1----:R-:W-:Y:S02]  /*4f80*/  SEL R0, RZ, 0x1, P0 ;  /* 0x00000001ff007807 */ /* 0x002fe40000000000 */
[----:B------:R-:W-:Y:S01]  /*4f90*/  SEL R8, R8, RZ, P0 ;  /* 0x000000ff08087207 */ /* 0x000fe20000000000 */
[----:B------:R-:W-:Y:S01]  /*4fa0*/  USEL UR5, URZ, 0x1, UP0 ;  /* 0x00000001ff057887 */ /* 0x000fe20008000000 */
[----:B------:R-:W-:Y:S01]  /*4fb0*/  LOP3.LUT R3, R3, R0, RZ, 0x3c, !PT ;  /* 0x0000000003037212 */ /* 0x000fe200078e3cff */
[----:B------:R-:W-:-:S04]  /*4fc0*/  USEL UR20, UR4, URZ, UP0 ;  /* 0x000000ff04147287 */ /* 0x000fc80008000000 */
[----:B------:R-:W-:Y:S01]  /*4fd0*/  LOP3.LUT R9, R9, UR5, RZ, 0x3c, !PT ;  /* 0x0000000509097c12 */ /* 0x000fe2000f8e3cff */
[----:B------:R-:W-:Y:S07]  /*4fe0*/  @P1 BRA `(.L_x_103) ;  /* 0xfffffff800c41947 */ /* 0x000fee000383ffff */
[----:B------:R-:W1:Y:S01]  /*4ff0*/  S2UR UR8, SR_CgaCtaId ;  /* 0x00000000000879c3 */ /* 0x000e620000008800 */
[----:B------:R-:W-:Y:S01]  /*5000*/  ELECT P0, URZ, PT ;  /* 0x0000000000ff782f */ /* 0x000fe20003800000 */
[----:B------:R-:W-:Y:S01]  /*5010*/  HFMA2 R0, -RZ, RZ, 0, 5.9604644775390625e-08 ;  /* 0x00000001ff007431 */ /* 0x000fe200000001ff */
[----:B------:R-:W-:-:S05]  /*5020*/  UMOV UR4, 0x40 ;  /* 0x0000004000047882 */ /* 0x000fca0000000000 */
[----:B------:R-:W-:Y:S01]  /*5030*/  UVIRTCOUNT.DEALLOC.SMPOOL 0x80 ;  /* 0x000000800000784c */ /* 0x000fe20000000000 */
[----:B------:R-:W-:Y:S02]  /*5040*/  UISETP.NE.AND UP1, UPT, UR27, URZ, UPT ;  /* 0x000000ff1b00728c */ /* 0x000fe4000bf25270 */
[----:B-1----:R-:W-:-:S09]  /*5050*/  ULEA UR8, UR8, UR4, 0x18 ;  /* 0x0000000408087291 */ /* 0x002fd2000f8ec0ff */
[----:B------:R1:W-:Y:S01]  /*5060*/  @P0 STS.U8 [UR8+0x1c], R0 ;  /* 0x00001c00ff000988 */ /* 0x0003e20008000008 */
[----:B------:R-:W-:Y:S05]  /*5070*/  BRA.U UP1, `(.L_x_104) ;  /* 0x0000000101a07547 */ /* 0x000fea000b800000 */
[----:B------:R-:W-:Y:S01]  /*5080*/  UIADD3 UR7, UPT, UPT, UR13, 0x270, URZ ;  /* 0x000002700d077890 */ /* 0x000fe2000fffe0ff */
[----:B------:R-:W-:-:S03]  /*5090*/  SHF.L.U32 R3, R9, 0x1f, RZ ;  /* 0x0000001f09037819 */ /* 0x000fc600000006ff */
[----:B------:R-:W-:-:S09]  /*50a0*/  ULEA UR4, UR20, UR7, 0x3 ;  /* 0x0000000714047291 */ /* 0x000fd2000f8e18ff */
[----:B------:R-:W2:Y:S02]  /*50b0*/  SYNCS.PHASECHK.TRANS64.TRYWAIT P0, [UR4], R3 ;  /* 0x00000003ff0075a7 */ /* 0x000ea40008001104 */
[----:B--2---:R-:W-:Y:S05]  /*50c0*/  @!P0 BRA `(.L_x_105) ;  /* 0x0000006000688947 */ /* 0x004fea0003800000 */
.L_x_232:
        /* <DEDUP_REMOVED lines=9> */
.L_x_234:
        /* <DEDUP_REMOVED lines=9> */
.L_x_236:
[----:B------:R-:W-:-:S04]  /*51f0*/  UIADD3 UR4, UPT, UPT, UR4, 0x1, URZ ;  /* 0x0000000104047890 */ /* 0x000fc8000fffe0ff */
[----:B------:R-:W-:-:S04]  /*5200*/  UISETP.NE.AND UP0, UPT, UR4, 0x4, UPT ;  /* 0x000000040400788c */ /* 0x000fc8000bf05270 */
[----:B------:R-:W-:Y:S02]  /*5210*/  USEL UR5, URZ, 0x1, UP0 ;  /* 0x00000001ff057887 */ /* 0x000fe40008000000 */
[----:B------:R-:W-:-:S04]  /*5220*/  USEL UR4, UR4, URZ, UP0 ;  /* 0x000000ff04047287 */ /* 0x000fc80008000000 */
[----:B------:R-:W-:Y:S01]  /*5230*/  ULEA UR4, UR4, UR7, 0x3 ;  /* 0x0000000704047291 */ /* 0x000fe2000f8e18ff */
[----:B-1----:R-:W-:-:S04]  /*5240*/  LOP3.LUT R3, R2, UR5, RZ, 0x3c, !PT ;  /* 0x0000000502037c12 */ /* 0x002fc8000f8e3cff */
[----:B------:R-:W-:Y:S01]  /*5250*/  SHF.L.U32 R3, R3, 0x1f, RZ ;  /* 0x0000001f03037819 */ /* 0x000fe200000006ff */
[----:B------:R-:W-:-:S04]  /*5260*/  IMAD.U32 R0, RZ, RZ, UR4 ;  /* 0x00000004ff007e24 */ /* 0x000fc8000f8e00ff */
[----:B------:R1:W2:Y:S03]  /*5270*/  SYNCS.PHASECHK.TRANS64.TRYWAIT P0, [R0+URZ], R3 ;  /* 0x00000003000075a7 */ /* 0x0002a600080011ff */
[----:B--2---:R-:W-:Y:S05]  /*5280*/  @!P0 NANOSLEEP.SYNCS 0x989680 ;  /* 0x009896800000895d */ /* 0x004fea0003900000 */
[----:B------:R-:W2:Y:S02]  /*5290*/  @!P0 SYNCS.PHASECHK.TRANS64 P0, [R0+URZ], R3 ;  /* 0x00000003000085a7 */ /* 0x000ea400080010ff */
[----:B--2---:R-:W-:Y:S05]  /*52a0*/  @P0 BRA `(.L_x_108) ;  /* 0x0000000000200947 */ /* 0x004fea0003800000 */
.L_x_109:
[----:B--2---:R2:W4:Y:S02]  /*52b0*/  SYNCS.PHASECHK.TRANS64.TRYWAIT P0, [R0+URZ], R3 ;  /* 0x00000003000075a7 */ /* 0x00452400080011ff */
[----:B----4-:R-:W-:Y:S05]  /*52c0*/  @!P0 NANOSLEEP.SYNCS 0x989680 ;  /* 0x009896800000895d */ /* 0x010fea0003900000 */
[----:B------:R-:W4:Y:S02]  /*52d0*/  @!P0 SYNCS.PHASECHK.TRANS64 P0, [R0+URZ], R3 ;  /* 0x00000003000085a7 */ /* 0x000f2400080010ff */
[----:B----4-:R-:W-:Y:S05]  /*52e0*/  @!P0 BRA `(.L_x_109) ;  /* 0xfffffffc00f08947 */ /* 0x010fea000383ffff */
[----:B------:R-:W-:Y:S05]  /*52f0*/  BRA `(.L_x_108) ;  /* 0x00000000000c7947 */ /* 0x000fea0003800000 */
.L_x_104:
[----:B------:R-:W-:-:S04]  /*5300*/  UIADD3 UR4, UPT, UPT, UR13, 0x2b0, URZ ;  /* 0x000002b00d047890 */ /* 0x000fc8000fffe0ff */
[----:B------:R-:W-:-:S09]  /*5310*/  UPRMT UR4, UR29, 0x654, UR4 ;  /* 0x000006541d047896 */ /* 0x000fd20008000004 */
[----:B------:R-:W-:Y:S03]  /*5320*/  SYNCS.ARRIVE.TRANS64.RED.A1T0 RZ, [UR4], RZ ;  /* 0x000000ffffff79a7 */ /* 0x000fe60008100404 */
.L_x_108:
[----:B-12---:R-:W-:Y:S01]  /*5330*/  SHF.L.U32 R3, RZ, 0x1f, RZ ;  /* 0x0000001fff037819 */ /* 0x006fe200000006ff */
[----:B------:R-:W-:Y:S01]  /*5340*/  UIADD3 UR4, UPT, UPT, UR13, 0x2b0, URZ ;  /* 0x000002b00d047890 */ /* 0x000fe2000fffe0ff */
[----:B------:R-:W-:Y:S02]  /*5350*/  PLOP3.LUT P0, PT, PT, PT, UP1, 0x80, 0x8 ;  /* 0x000000000008781c */ /* 0x000fe40003f0f018 */
[----:B------:R-:W1:Y:S02]  /*5360*/  SYNCS.PHASECHK.TRANS64.TRYWAIT P1, [UR13+0x2b0], R3 ;  /* 0x0002b003ff0075a7 */ /* 0x000e64000802110d */
[----:B-1----:R-:W-:Y:S09]  /*5370*/  @!P1 BRA `(.L_x_110) ;  /* 0x0000006000049947 */ /* 0x002ff20003800000 */
.L_x_238:
[----:B------:R-:W-:Y:S01]  /*5380*/  @!UP1 UPRMT UR4, UR29, 0x654, UR4 ;  /* 0x000006541d049896 */ /* 0x000fe20008000004 */
[----:B------:R-:W-:Y:S01]  /*5390*/  UMOV UR5, 0xffff ;  /* 0x0000ffff00057882 */ /* 0x000fe20000000000 */
[----:B------:R-:W-:-:S07]  /*53a0*/  UMOV UR6, 0x1 ;  /* 0x0000000100067882 */ /* 0x000fce0000000000 */
[----:B------:R-:W-:Y:S01]  /*53b0*/  @!P0 SYNCS.ARRIVE.TRANS64.RED.A1T0 RZ, [UR4], RZ ;  /* 0x000000ffffff89a7 */ /* 0x000fe20008100404 */
[----:B------:R-:W-:Y:S01]  /*53c0*/  NOP ;  /* 0x0000000000007918 */ /* 0x000fe20000000000 */
[----:B-1----:R-:W1:Y:S01]  /*53d0*/  LDS R0, [UR8+0x14] ;  /* 0x00001408ff007984 */ /* 0x002e620008000800 */
[----:B------:R-:W-:-:S04]  /*53e0*/  ULOP3.LUT UR4, UR26, 0xffff, URZ, 0xc0, !UPT ;  /* 0x0000ffff1a047892 */ /* 0x000fc8000f8ec0ff */
[----:B------:R-:W-:-:S04]  /*53f0*/  USHF.R.U32.HI UR4, URZ, 0x5, UR4 ;  /* 0x00000005ff047899 */ /* 0x000fc80008011604 */
[----:B------:R-:W-:Y:S02]  /*5400*/  USHF.L.U32 UR5, UR5, UR4, URZ ;  /* 0x0000000405057299 */ /* 0x000fe400080006ff */
[----:B------:R-:W-:-:S04]  /*5410*/  USHF.L.U32 UR4, UR6, UR4, URZ ;  /* 0x0000000406047299 */ /* 0x000fc800080006ff */
[----:B-1----:R-:W-:-:S04]  /*5420*/  LOP3.LUT R0, R0, UR5, RZ, 0xc0, !PT ;  /* 0x0000000500007c12 */ /* 0x002fc8000f8ec0ff */
[----:B------:R-:W-:-:S13]  /*5430*/  ISETP.NE.AND P0, PT, R0, UR5, PT ;  /* 0x0000000500007c0c */ /* 0x000fda000bf05270 */
[----:B------:R-:W-:Y:S05]  /*5440*/  @P0 BRA `(.L_x_111) ;  /* 0x0000000000580947 */ /* 0x000fea0003800000 */
[----:B------:R-:W1:Y:S02]  /*5450*/  LDS R0, [UR8+0x18] ;  /* 0x00001808ff007984 */ /* 0x000e640008000800 */
[----:B-1----:R-:W-:-:S04]  /*5460*/  LOP3.LUT R0, R0, UR4, RZ, 0xc0, !PT ;  /* 0x0000000400007c12 */ /* 0x002fc8000f8ec0ff */
[----:B------:R-:W-:-:S13]  /*5470*/  ISETP.NE.AND P0, PT, R0, UR4, PT ;  /* 0x0000000400007c0c */ /* 0x000fda000bf05270 */
[----:B------:R-:W-:Y:S05]  /*5480*/  @P0 BRA `(.L_x_112) ;  /* 0x00000000003c0947 */ /* 0x000fea0003800000 */
[----:B------:R-:W1:Y:S01]  /*5490*/  S2R R2, SR_LANEID ;  /* 0x0000000000027919 */ /* 0x000e620000000000 */
[----:B------:R-:W-:Y:S01]  /*54a0*/  ULOP3.LUT UR5, URZ, UR5, URZ, 0x33, !UPT ;  /* 0x00000005ff057292 */ /* 0x000fe2000f8e33ff */
[----:B------:R-:W-:Y:S01]  /*54b0*/  LOP3.LUT R4, RZ, UR4, RZ, 0x33, !PT ;  /* 0x00000004ff047c12 */ /* 0x000fe2000f8e33ff */
[----:B------:R-:W-:Y:S02]  /*54c0*/  VOTEU.ANY UR4, UPT, PT ;  /* 0x0000000000047886 */ /* 0x000fe400038e0100 */
[----:B------:R-:W-:Y:S01]  /*54d0*/  UFLO.U32 UR4, UR4 ;  /* 0x00000004000472bd */ /* 0x000fe200080e0000 */
[----:B------:R-:W2:Y:S01]  /*54e0*/  REDUX UR6, R4 ;  /* 0x00000000040673c4 */ /* 0x000ea20000000000 */
[----:B------:R-:W-:-:S06]  /*54f0*/  IMAD.U32 R0, RZ, RZ, UR5 ;  /* 0x00000005ff007e24 */ /* 0x000fcc000f8e00ff */
[----:B------:R4:W-:Y:S01]  /*5500*/  UTCATOMSWS.AND URZ, UR5 ;  /* 0x0000000500ff79e3 */ /* 0x0009e20008000000 */
[----:B------:R-:W3:Y:S01]  /*5510*/  REDUX UR7, R0 ;  /* 0x00000000000773c4 */ /* 0x000ee20000000000 */
[----:B-1----:R-:W-:Y:S01]  /*5520*/  ISETP.EQ.U32.AND P0, PT, R2, UR4, PT ;  /* 0x0000000402007c0c */ /* 0x002fe2000bf02070 */
[----:B--2---:R-:W-:Y:S01]  /*5530*/  IMAD.U32 R2, RZ, RZ, UR6 ;  /* 0x00000006ff027e24 */ /* 0x004fe2000f8e00ff */
[----:B---3--:R-:W-:-:S11]  /*5540*/  MOV R3, UR7 ;  /* 0x0000000700037c02 */ /* 0x008fd60008000f00 */
[----:B------:R4:W-:Y:S04]  /*5550*/  @P0 ATOMS.AND RZ, [UR8+0x14], R3 ;  /* 0x00001403ffff098c */ /* 0x0009e8000a800008 */
[----:B------:R4:W-:Y:S01]  /*5560*/  @P0 ATOMS.AND RZ, [UR8+0x18], R2 ;  /* 0x00001802ffff098c */ /* 0x0009e2000a800008 */
[----:B------:R-:W-:Y:S05]  /*5570*/  BRA `(.L_x_113) ;  /* 0x0000000000147947 */ /* 0x000fea0003800000 */
.L_x_112:
[----:B------:R-:W-:Y:S02]  /*5580*/  MOV R2, 0x55a0 ;  /* 0x000055a000027802 */ /* 0x000fe40000000f00 */
[----:B---3-5:R-:W-:Y:S05]  /*5590*/  CALL.REL.NOINC `($__internal_0_$__cuda_sm10x_tcgen05_guardrail_trap_col_being_dealloced_not_returned_by_alloc) ;  /* 0x0000006000587944 */ /* 0x028fea0003c00000 */
[----:B------:R-:W-:Y:S05]  /*55a0*/  BRA `(.L_x_113) ;  /* 0x0000000000087947 */ /* 0x000fea0003800000 */
.L_x_111:
[----:B------:R-:W-:Y:S02]  /*55b0*/  MOV R2, 0x55d0 ;  /* 0x000055d000027802 */ /* 0x000fe40000000f00 */
[----:B---3-5:R-:W-:Y:S05]  /*55c0*/  CALL.REL.NOINC `($__internal_2_$__cuda_sm10x_tcgen05_guardrail_trap_unallocated_columns_being_dealloced) ;  /* 0x0000006000647944 */ /* 0x028fea0003c00000 */
.L_x_113:
[----:B------:R-:W-:Y:S01]  /*55d0*/  NOP ;  /* 0x0000000000007918 */ /* 0x000fe20000000000 */
[----:B----4-:R-:W-:Y:S05]  /*55e0*/  EXIT ;  /* 0x000000000000794d */ /* 0x010fea0003800000 */
.L_x_84:
[----:B------:R-:W-:-:S09]  /*55f0*/  UISETP.NE.OR UP0, UPT, UR21, 0x3, !UP4 ;  /* 0x000000031500788c */ /* 0x000fd2000e705670 */
[----:B------:R-:W-:Y:S05]  /*5600*/  BRA.U UP0, `(.L_x_114) ;  /* 0x0000000d00a47547 */ /* 0x000fea000b800000 */
[----:B------:R-:W2:Y:S01]  /*5610*/  LDCU.64 UR4, c[0x0][0x888] ;  /* 0x00011100ff0477ac */ /* 0x000ea20008000a00 */
[----:B------:R-:W3:Y:S01]  /*5620*/  LDC.64 R12, c[0x0][0x348] ;  /* 0x0000d200ff0c7b82 */ /* 0x000ee20000000a00 */
[----:B------:R-:W-:Y:S02]  /*5630*/  HFMA2 R9, -RZ, RZ, 0, 0 ;  /* 0x00000000ff097431 */ /* 0x000fe400000001ff */
[----:B------:R-:W-:Y:S01]  /*5640*/  IMAD.MOV.U32 R11, RZ, RZ, 0x1 ;  /* 0x00000001ff0b7424 */ /* 0x000fe200078e00ff */
[----:B------:R-:W4:Y:S01]  /*5650*/  LDCU UR30, c[0x0][0x370] ;  /* 0x00006e00ff1e77ac */ /* 0x000f220008000800 */
[----:B------:R-:W-:Y:S01]  /*5660*/  IMAD.MOV.U32 R10, RZ, RZ, RZ ;  /* 0x000000ffff0a7224 */ /* 0x000fe200078e00ff */
[----:B------:R-:W-:Y:S01]  /*5670*/  MOV R3, 0x2000 ;  /* 0x0000200000037802 */ /* 0x000fe20000000f00 */
[----:B------:R-:W4:Y:S01]  /*5680*/  LDCU.128 UR44, c[0x0][0xb10] ;  /* 0x00016200ff2c77ac */ /* 0x000f220008000c00 */
[----:B------:R-:W1:Y:S01]  /*5690*/  LDCU UR27, c[0x0][0x374] ;  /* 0x00006e80ff1b77ac */ /* 0x000e620008000800 */
[----:B------:R-:W1:Y:S01]  /*56a0*/  LDCU.64 UR28, c[0x0][0x890] ;  /* 0x00011200ff1c77ac */ /* 0x000e620008000a00 */
[----:B------:R-:W1:Y:S01]  /*56b0*/  LDCU UR15, c[0x0][0xb0c] ;  /* 0x00016180ff0f77ac */ /* 0x000e620008000800 */
[----:B--2---:R-:W-:Y:S01]  /*56c0*/  UISETP.NE.U32.AND UP0, UPT, UR4, URZ, UPT ;  /* 0x000000ff0400728c */ /* 0x004fe2000bf05070 */
[----:B------:R-:W2:Y:S01]  /*56d0*/  LDCU UR38, c[0x0][0xb20] ;  /* 0x00016400ff2677ac */ /* 0x000ea20008000800 */
[----:B------:R-:W2:Y:S01]  /*56e0*/  LDCU UR4, c[0x0][0xb30] ;  /* 0x00016600ff0477ac */ /* 0x000ea20008000800 */
[----:B------:R-:W-:Y:S01]  /*56f0*/  UMOV UR21, 0x400 ;  /* 0x0000040000157882 */ /* 0x000fe20000000000 */
[----:B----4-:R-:W-:-:S02]  /*5700*/  UIMAD.WIDE.U32 UR6, UR30, UR44, URZ ;  /* 0x0000002c1e0672a5 */ /* 0x010fc4000f8e00ff */
[----:B-1----:R-:W-:Y:S02]  /*5710*/  UIMAD.WIDE.U32 UR8, UR27, UR47, URZ ;  /* 0x0000002f1b0872a5 */ /* 0x002fe4000f8e00ff */
[----:B------:R-:W-:Y:S02]  /*5720*/  ULEA UR21, UR48, UR21, 0x18 ;  /* 0x0000001530157291 */ /* 0x000fe4000f8ec0ff */
[----:B------:R-:W-:Y:S02]  /*5730*/  UISETP.NE.U32.AND UP6, UPT, UR28, URZ, UPT ;  /* 0x000000ff1c00728c */ /* 0x000fe4000bfc5070 */
[----:B------:R-:W-:Y:S02]  /*5740*/  UIADD3 UR31, UPT, UPT, UR21, 0x208, URZ ;  /* 0x00000208151f7890 */ /* 0x000fe4000fffe0ff */
[----:B------:R-:W-:Y:S02]  /*5750*/  UIADD3 UR17, UPT, UPT, UR21, 0x200, URZ ;  /* 0x0000020015117890 */ /* 0x000fe4000fffe0ff */
[----:B------:R-:W-:-:S02]  /*5760*/  UISETP.NE.AND.EX UP5, UPT, UR5, URZ, UPT, UP0 ;  /* 0x000000ff0500728c */ /* 0x000fc4000bfa5300 */
[----:B------:R-:W-:Y:S01]  /*5770*/  UISETP.NE.AND UP0, UPT, UR42, 0x1, UPT ;  /* 0x000000012a00788c */ /* 0x000fe2000bf05270 */
[----:B------:R-:W-:Y:S01]  /*5780*/  UMOV UR35, UR7 ;  /* 0x0000000700237c82 */ /* 0x000fe20008000000 */
[----:B------:R-:W-:Y:S01]  /*5790*/  UMOV UR34, UR9 ;  /* 0x0000000900227c82 */ /* 0x000fe20008000000 */
[----:B------:R-:W-:Y:S02]  /*57a0*/  UISETP.NE.AND UP0, UPT, UR15, 0x1, UPT ;  /* 0x000000010f00788c */ /* 0x000fe4000bf05270 */
[----:B------:R-:W-:Y:S02]  /*57b0*/  UPLOP3.LUT UP4, UPT, UPT, UPT, UPT, 0x40, 0x4 ;  /* 0x000000000004789c */ /* 0x000fe40003f8e870 */
[----:B------:R-:W-:Y:S01]  /*57c0*/  UISETP.GE.AND UP2, UPT, UR42, 0x1, UPT ;  /* 0x000000012a00788c */ /* 0x000fe2000bf46270 */
[----:B------:R-:W1:Y:S01]  /*57d0*/  LDCU.64 UR22, c[0x0][0xb28] ;  /* 0x00016500ff1677ac */ /* 0x000e620008000a00 */
[----:B------:R-:W-:Y:S02]  /*57e0*/  UISETP.NE.AND.EX UP6, UPT, UR29, URZ, UPT, UP6 ;  /* 0x000000ff1d00728c */ /* 0x000fe4000bfc5360 */
[----:B------:R-:W-:-:S02]  /*57f0*/  UPRMT UR31, UR48, 0x654, UR31 ;  /* 0x00000654301f7896 */ /* 0x000fc4000800001f */
[----:B------:R-:W-:Y:S02]  /*5800*/  UPRMT UR33, UR48, 0x654, UR17 ;  /* 0x0000065430217896 */ /* 0x000fe40008000011 */
[----:B------:R-:W-:Y:S02]  /*5810*/  USHF.R.U32.HI UR35, URZ, UR45, UR35 ;  /* 0x0000002dff237299 */ /* 0x000fe40008011623 */
[----:B--2---:R-:W-:Y:S02]  /*5820*/  USHF.R.U32.HI UR34, URZ, UR38, UR34 ;  /* 0x00000026ff227299 */ /* 0x004fe40008011622 */
[----:B------:R-:W-:Y:S02]  /*5830*/  UISETP.NE.AND UP0, UPT, UR46, 0x1, UPT ;  /* 0x000000012e00788c */ /* 0x000fe4000bf05270 */
[----:B---3--:R-:W-:-:S11]  /*5840*/  UISETP.NE.AND UP3, UPT, UR4, 0x1, UPT ;  /* 0x000000010400788c */ /* 0x008fd6000bf65270 */
.L_x_123:
[C---:B------:R-:W-:Y:S02]  /*5850*/  LEA R8, R10.reuse, UR21, 0x3 ;  /* 0x000000150a087c11 */ /* 0x040fe4000f8e18ff */
[----:B------:R-:W-:Y:S02]  /*5860*/  SHF.L.U32 R5, R9, 0x1f, RZ ;  /* 0x0000001f09057819 */ /* 0x000fe400000006ff */
[----:B------:R-:W-:Y:S02]  /*5870*/  LEA R6, R10, UR21, 0x4 ;  /* 0x000000150a067c11 */ /* 0x000fe4000f8e20ff */
[----:B--2---:R-:W2:Y:S02]  /*5880*/  SYNCS.PHASECHK.TRANS64.TRYWAIT P0, [R8+URZ+0x230], R5 ;  /* 0x00023005080075a7 */ /* 0x004ea400080011ff */
[----:B--2---:R-:W-:Y:S05]  /*5890*/  @!P0 BRA `(.L_x_115) ;  /* 0x0000005800d48947 */ /* 0x004fea0003800000 */
.L_x_239:
[----:B--2---:R-:W2:Y:S01]  /*58a0*/  LDS.128 R4, [R6+0x2c0] ;  /* 0x0002c00006047984 */ /* 0x004ea20000000c00 */
[----:B------:R-:W-:Y:S01]  /*58b0*/  UISETP.GE.AND UP0, UPT, UR42, 0x1, UPT ;  /* 0x000000012a00788c */ /* 0x000fe2000bf06270 */
[----:B------:R-:W-:Y:S01]  /*58c0*/  @!PT LDS RZ, [RZ] ;  /* 0x00000000fffff984 */ /* 0x000fe20000000800 */
[----:B------:R-:W-:Y:S01]  /*58d0*/  @!PT LDS RZ, [RZ] ;  /* 0x00000000fffff984 */ /* 0x000fe20000000800 */
[----:B------:R-:W-:Y:S01]  /*58e0*/  @!PT LDS RZ, [RZ] ;  /* 0x00000000fffff984 */ /* 0x000fe20000000800 */
[----:B------:R-:W-:Y:S01]  /*58f0*/  @!PT LDS RZ, [RZ] ;  /* 0x00000000fffff984 */ /* 0x000fe20000000800 */
[----:B------:R3:W-:Y:S06]  /*5900*/  MEMBAR.ALL.CTA ;  /* 0x0000000000007992 */ /* 0x0007ec0000008000 */
[----:B---3--:R-:W3:Y:S01]  /*5910*/  FENCE.VIEW.ASYNC.S ;  /* 0x00000000000073c6 */ /* 0x008ee20000000000 */
[----:B--2---:R-:W-:Y:S11]  /*5920*/  LOP3.LUT P0, RZ, R6, 0x1, RZ, 0xc0, !PT ;  /* 0x0000000106ff7812 */ /* 0x004ff6000780c0ff */
[----:B------:R-:W-:Y:S02]  /*5930*/  @!UPT UIADD3 URZ, UPT, UPT, URZ, URZ, URZ ;  /* 0x000000fffffff290 */ /* 0x000fe4000fffe0ff */
[----:B---3--:R-:W-:Y:S01]  /*5940*/  VOTEU.ANY UP2, P0 ;  /* 0x0000000000ff7886 */ /* 0x008fe20000040100 */
[----:B------:R-:W-:Y:S11]  /*5950*/  PLOP3.LUT P0, PT, PT, PT, UP2, 0x80, 0x8 ;  /* 0x000000000008781c */ /* 0x000ff60003f0f028 */
[----:B------:R-:W-:Y:S02]  /*5960*/  @!UPT UIADD3 URZ, UPT, UPT, URZ, URZ, URZ ;  /* 0x000000fffffff290 */ /* 0x000fe4000fffe0ff */
[----:B------:R-:W-:Y:S02]  /*5970*/  @P0 SHF.R.U32.HI R0, RZ, 0x10, R5 ;  /* 0x00000010ff000819 */ /* 0x000fe40000011605 */
[----:B------:R-:W-:Y:S02]  /*5980*/  @P0 MOV R2, R4 ;  /* 0x0000000400020202 */ /* 0x000fe40000000f00 */
[----:B------:R-:W-:Y:S01]  /*5990*/  @P0 R2UR UR4, R0 ;  /* 0x00000000000402ca */ /* 0x000fe200000e0000 */
[----:B------:R-:W-:Y:S01]  /*59a0*/  VIADD R0, R8, 0x240 ;  /* 0x0000024008007836 */ /* 0x000fe20000000000 */
[----:B------:R-:W-:Y:S02]  /*59b0*/  @P0 LOP3.LUT R4, R5, 0xffff, RZ, 0xc0, !PT ;  /* 0x0000ffff05040812 */ /* 0x000fe400078ec0ff */
[----:B------:R-:W-:Y:S02]  /*59c0*/  @P0 R2UR UR6, R2 ;  /* 0x00000000020602ca */ /* 0x000fe400000e0000 */
[----:B------:R-:W-:Y:S02]  /*59d0*/  PRMT R0, RZ, 0x654, R0 ;  /* 0x00000654ff007816 */ /* 0x000fe40000000000 */
[----:B------:R-:W-:Y:S02]  /*59e0*/  @P0 R2UR UR5, R4 ;  /* 0x00000000040502ca */ /* 0x000fe400000e0000 */
[----:B------:R2:W-:Y:S03]  /*59f0*/  SYNCS.ARRIVE.TRANS64.RED.A1T0 RZ, [R0+URZ], RZ ;  /* 0x000000ff00ff79a7 */ /* 0x0005e600081004ff */
[----:B------:R-:W-:Y:S04]  /*5a00*/  @UP2 UMOV UR26, UR4 ;  /* 0x00000004001a2c82 */ /* 0x000fe80008000000 */
[----:B------:R-:W-:Y:S04]  /*5a10*/  @UP2 UMOV UR14, UR6 ;  /* 0x00000006000e2c82 */ /* 0x000fe80008000000 */
[----:B------:R-:W-:Y:S01]  /*5a20*/  @UP2 UMOV UR13, UR5 ;  /* 0x00000005000d2c82 */ /* 0x000fe20008000000 */
[----:B------:R-:W-:Y:S05]  /*5a30*/  BRA.U !UP0, `(.L_x_116) ;  /* 0x0000000108c07547 */ /* 0x000fea000b800000 */
[----:B------:R-:W-:Y:S02]  /*5a40*/  UIMAD.WIDE.U32 UR8, UR13, UR47, URZ ;  /* 0x0000002f0d0872a5 */ /* 0x000fe4000f8e00ff */
[----:B------:R-:W-:Y:S02]  /*5a50*/  UP2UR UR12, UPR, URZ, 0x4 ;  /* 0x00000004ff0c7883 */ /* 0x000fe40008000000 */
[----:B------:R-:W-:Y:S02]  /*5a60*/  UISETP.NE.AND UP2, UPT, UR46, 0x1, UPT ;  /* 0x000000012e00788c */ /* 0x000fe4000bf45270 */
[----:B------:R-:W-:Y:S02]  /*5a70*/  UIMAD.WIDE.U32 UR10, UR14, UR44, URZ ;  /* 0x0000002c0e0a72a5 */ /* 0x000fe4000f8e00ff */
[----:B------:R-:W-:Y:S02]  /*5a80*/  USEL UR4, UR27, UR34, !UP2 ;  /* 0x000000221b047287 */ /* 0x000fe4000d000000 */
[----:B------:R-:W-:Y:S02]  /*5a90*/  UISETP.NE.AND UP0, UPT, UR15, 0x1, UPT ;  /* 0x000000010f00788c */ /* 0x000fe4000bf05270 */
[----:B------:R-:W-:Y:S02]  /*5aa0*/  UP2UR UR16, UPR, URZ, 0x2 ;  /* 0x00000002ff107883 */ /* 0x000fe40008000000 */
[----:B------:R-:W-:Y:S02]  /*5ab0*/  UISETP.NE.AND UP1, UPT, UR42, 0x1, UPT ;  /* 0x000000012a00788c */ /* 0x000fe4000bf25270 */
[----:B-1----:R-:W-:Y:S02]  /*5ac0*/  UIMAD.WIDE.U32 UR18, UR4, UR22, URZ ;  /* 0x00000016041272a5 */ /* 0x002fe4000f8e00ff */
[----:B------:R-:W-:Y:S01]  /*5ad0*/  USEL UR7, UR30, UR35, !UP0 ;  /* 0x000000231e077287 */ /* 0x000fe2000c000000 */
[----:B------:R-:W-:Y:S02]  /*5ae0*/  UMOV UR5, UR9 ;  /* 0x0000000900057c82 */ /* 0x000fe40008000000 */
[----:B------:R-:W-:Y:S02]  /*5af0*/  USHF.R.U32.HI UR6, URZ, UR38, UR5 ;  /* 0x00000026ff067299 */ /* 0x000fe40008011605 */
[----:B------:R-:W-:Y:S02]  /*5b00*/  UIMAD.WIDE.U32 UR24, UR7, UR22, URZ ;  /* 0x00000016071872a5 */ /* 0x000fe4000f8e00ff */
[----:B------:R-:W-:Y:S02]  /*5b10*/  USEL UR6, UR13, UR6, !UP2 ;  /* 0x000000060d067287 */ /* 0x000fe4000d000000 */
[----:B------:R-:W-:Y:S01]  /*5b20*/  UISETP.NE.AND UP2, UPT, UR12, URZ, UPT ;  /* 0x000000ff0c00728c */ /* 0x000fe2000bf45270 */
[----:B------:R-:W-:Y:S01]  /*5b30*/  UMOV UR5, UR11 ;  /* 0x0000000b00057c82 */ /* 0x000fe20008000000 */
[----:B------:R-:W-:Y:S02]  /*5b40*/  UIMAD.WIDE.U32 UR10, UR6, UR22, URZ ;  /* 0x00000016060a72a5 */ /* 0x000fe4000f8e00ff */
[----:B------:R-:W-:Y:S03]  /*5b50*/  USHF.R.U32.HI UR8, URZ, UR45, UR5 ;  /* 0x0000002dff087299 */ /* 0x000fe60008011605 */
[----:B------:R-:W-:Y:S02]  /*5b60*/  UMOV UR5, UR19 ;  /* 0x0000001300057c82 */ /* 0x000fe40008000000 */
[----:B------:R-:W-:Y:S03]  /*5b70*/  @UP1 USHF.R.U32.HI UR4, URZ, UR23, UR5 ;  /* 0x00000017ff041299 */ /* 0x000fe60008011605 */
[----:B------:R-:W-:Y:S01]  /*5b80*/  UMOV UR5, UR25 ;  /* 0x0000001900057c82 */ /* 0x000fe20008000000 */
[----:B------:R-:W-:Y:S02]  /*5b90*/  UIMAD UR4, UR42, UR4, URZ ;  /* 0x000000042a0472a4 */ /* 0x000fe4000f8e02ff */
[----:B------:R-:W-:Y:S02]  /*5ba0*/  @UP1 USHF.R.U32.HI UR7, URZ, UR23, UR5 ;  /* 0x00000017ff071299 */ /* 0x000fe40008011605 */
[----:B------:R-:W-:Y:S02]  /*5bb0*/  USEL UR5, UR14, UR8, !UP0 ;  /* 0x000000080e057287 */ /* 0x000fe4000c000000 */
[----:B------:R-:W-:Y:S02]  /*5bc0*/  UIMAD UR8, UR42, UR7, URZ ;  /* 0x000000072a0872a4 */ /* 0x000fe4000f8e02ff */
[----:B------:R-:W-:Y:S03]  /*5bd0*/  UISETP.GE.AND UP0, UPT, UR6, UR4, UPT ;  /* 0x000000040600728c */ /* 0x000fe6000bf06270 */
[----:B------:R-:W-:Y:S01]  /*5be0*/  UMOV UR4, UR11 ;  /* 0x0000000b00047c82 */ /* 0x000fe20008000000 */
[----:B------:R-:W-:Y:S02]  /*5bf0*/  UISETP.GE.OR UP0, UPT, UR5, UR8, UP0 ;  /* 0x000000080500728c */ /* 0x000fe40008706670 */
[----:B------:R-:W-:Y:S02]  /*5c00*/  USHF.R.U32.HI UR4, URZ, UR23, UR4 ;  /* 0x00000017ff047299 */ /* 0x000fe40008011604 */
[----:B------:R-:W-:Y:S02]  /*5c10*/  UIMAD.WIDE.U32 UR8, UR5, UR22, URZ ;  /* 0x00000016050872a5 */ /* 0x000fe4000f8e00ff */
[----:B------:R-:W-:Y:S04]  /*5c20*/  USEL UR10, UR6, UR4, !UP1 ;  /* 0x00000004060a7287 */ /* 0x000fe8000c800000 */
[----:B------:R-:W-:Y:S01]  /*5c30*/  UIADD3 UR11, UPT, UPT, -UR10, URZ, URZ ;  /* 0x000000ff0a0b7290 */ /* 0x000fe2000fffe1ff */
[----:B------:R-:W-:Y:S02]  /*5c40*/  @!UP0 UMOV UR4, UR9 ;  /* 0x0000000900048c82 */ /* 0x000fe40008000000 */
[----:B------:R-:W-:Y:S02]  /*5c50*/  @!UP0 USHF.R.U32.HI UR4, URZ, UR23, UR4 ;  /* 0x00000017ff048299 */ /* 0x000fe40008011604 */
[----:B------:R-:W-:Y:S02]  /*5c60*/  UIMAD UR8, UR42, UR11, UR6 ;  /* 0x0000000b2a0872a4 */ /* 0x000fe4000f8e0206 */
[----:B------:R-:W-:Y:S02]  /*5c70*/  @!UP0 USEL UR4, UR5, UR4, !UP1 ;  /* 0x0000000405048287 */ /* 0x000fe4000c800000 */
[----:B------:R-:W-:Y:S02]  /*5c80*/  UISETP.NE.AND UP1, UPT, UR16, URZ, UPT ;  /* 0x000000ff1000728c */ /* 0x000fe4000bf25270 */
[----:B------:R-:W-:Y:S02]  /*5c90*/  @!UP0 UIMAD UR8, UR7, UR8, UR4 ;  /* 0x00000008070882a4 */ /* 0x000fe4000f8e0204 */
[----:B------:R-:W-:Y:S02]  /*5ca0*/  @!UP0 UIADD3 UR9, UPT, UPT, UR10, -UR4, URZ ;  /* 0x800000040a098290 */ /* 0x000fe4000fffe0ff */
[----:B------:R-:W-:Y:S02]  /*5cb0*/  UIADD3 UR4, UPT, UPT, -UR5, URZ, URZ ;  /* 0x000000ff05047290 */ /* 0x000fe4000fffe1ff */
[----:B------:R-:W-:Y:S02]  /*5cc0*/  UIADD3 UR7, UPT, UPT, -UR6, URZ, URZ ;  /* 0x000000ff06077290 */ /* 0x000fe4000fffe1ff */
[----:B------:R-:W-:Y:S02]  /*5cd0*/  @!UP0 UIMAD UR6, UR9, UR42, UR5 ;  /* 0x0000002a090682a4 */ /* 0x000fe4000f8e0205 */
[----:B------:R-:W-:Y:S02]  /*5ce0*/  UIMAD UR14, UR15, UR4, UR14 ;  /* 0x000000040f0e72a4 */ /* 0x000fe4000f8e020e */
[----:B------:R-:W-:Y:S01]  /*5cf0*/  UIMAD UR13, UR46, UR7, UR13 ;  /* 0x000000072e0d72a4 */ /* 0x000fe2000f8e020d */
[----:B------:R-:W-:Y:S02]  /*5d00*/  @!UP0 UMOV UR5, UR8 ;  /* 0x0000000800058c82 */ /* 0x000fe40008000000 */
[----:B------:R-:W-:Y:S02]  /*5d10*/  UIMAD UR14, UR5, UR15, UR14 ;  /* 0x0000000f050e72a4 */ /* 0x000fe4000f8e020e */
[----:B------:R-:W-:Y:S11]  /*5d20*/  UIMAD UR13, UR6, UR46, UR13 ;  /* 0x0000002e060d72a4 */ /* 0x000ff6000f8e020d */
[----:B------:R-:W-:Y:S01]  /*5d30*/  @!UPT UIADD3 URZ, UPT, UPT, URZ, URZ, URZ ;  /* 0x000000fffffff290 */ /* 0x000fe2000fffe0ff */
.L_x_116:
[----:B------:R-:W3:Y:S01]  /*5d40*/  @!UP3 LDCU.128 UR8, c[0x0][0xb10] ;  /* 0x00016200ff08b7ac */ /* 0x000ee20008000c00 */
[----:B------:R-:W-:Y:S02]  /*5d50*/  ISETP.NE.U32.AND P0, PT, RZ, UR28, PT ;  /* 0x0000001cff007c0c */ /* 0x000fe4000bf05070 */
[----:B------:R-:W-:Y:S02]  /*5d60*/  SHF.L.U32 R4, R11, 0x1f, RZ ;  /* 0x0000001f0b047819 */ /* 0x000fe400000006ff */
[----:B------:R-:W-:Y:S01]  /*5d70*/  ISETP.NE.AND.EX P0, PT, RZ, UR29, PT, P0 ;  /* 0x0000001dff007c0c */ /* 0x000fe2000bf05300 */
[----:B------:R-:W4:Y:S01]  /*5d80*/  @!UP3 LDCU UR5, c[0x0][0xb0c] ;  /* 0x00016180ff05b7ac */ /* 0x000f220008000800 */
[----:B------:R-:W-:Y:S02]  /*5d90*/  USHF.L.U32 UR19, UR20, 0x7, URZ ;  /* 0x0000000714137899 */ /* 0x000fe400080006ff */
[----:B------:R-:W-:Y:S02]  /*5da0*/  USHF.L.U32 UR18, UR32, 0x7, URZ ;  /* 0x0000000720127899 */ /* 0x000fe400080006ff */
[----:B---3--:R-:W-:Y:S07]  /*5db0*/  UIMAD.WIDE.U32 UR6, UR14, UR8, URZ ;  /* 0x000000080e0672a5 */ /* 0x008fee000f8e00ff */
[----:B------:R-:W-:Y:S01]  /*5dc0*/  @!UP3 UMOV UR4, UR7 ;  /* 0x000000070004bc82 */ /* 0x000fe20008000000 */
[----:B----4-:R-:W-:Y:S02]  /*5dd0*/  @!UP3 UISETP.NE.AND UP0, UPT, UR5, 0x1, UPT ;  /* 0x000000010500b88c */ /* 0x010fe4000bf05270 */
[----:B------:R-:W-:Y:S02]  /*5de0*/  @!UP3 USHF.R.U32.HI UR4, URZ, UR9, UR4 ;  /* 0x00000009ff04b299 */ /* 0x000fe40008011604 */
[----:B------:R-:W-:Y:S02]  /*5df0*/  UIMAD.WIDE.U32 UR6, UR13, UR11, URZ ;  /* 0x0000000b0d0672a5 */ /* 0x000fe4000f8e00ff */
[----:B------:R-:W-:Y:S02]  /*5e00*/  @!UP3 USEL UR8, UR14, UR4, !UP0 ;  /* 0x000000040e08b287 */ /* 0x000fe4000c000000 */
[----:B------:R-:W-:Y:S03]  /*5e10*/  @!UP3 UISETP.NE.AND UP0, UPT, UR10, 0x1, UPT ;  /* 0x000000010a00b88c */ /* 0x000fe6000bf05270 */
[----:B------:R-:W-:Y:S02]  /*5e20*/  @!UP3 UMOV UR6, UR7 ;  /* 0x000000070006bc82 */ /* 0x000fe40008000000 */
[----:B------:R-:W3:Y:S02]  /*5e30*/  @!UP3 LDCU UR4, c[0x0][0xb20] ;  /* 0x00016400ff04b7ac */ /* 0x000ee40008000800 */
[----:B---3--:R-:W-:Y:S04]  /*5e40*/  @!UP3 USHF.R.U32.HI UR6, URZ, UR4, UR6 ;  /* 0x00000004ff06b299 */ /* 0x008fe80008011606 */
[----:B------:R-:W-:Y:S04]  /*5e50*/  @!UP3 USEL UR6, UR13, UR6, !UP0 ;  /* 0x000000060d06b287 */ /* 0x000fe8000c000000 */
[----:B------:R-:W-:Y:S02]  /*5e60*/  @!UP3 UIADD3 UR4, UPT, UPT, -UR8, UR6, URZ ;  /* 0x000000060804b290 */ /* 0x000fe4000fffe1ff */
[----:B------:R-:W-:Y:S02]  /*5e70*/  @!UP3 UIADD3 UR6, UPT, UPT, UR8, -UR6, URZ ;  /* 0x800000060806b290 */ /* 0x000fe4000fffe0ff */
[----:B------:R-:W-:Y:S02]  /*5e80*/  @!UP3 UIMAD UR14, UR4, UR5, UR14 ;  /* 0x00000005040eb2a4 */ /* 0x000fe4000f8e020e */
[----:B------:R-:W-:Y:S01]  /*5e90*/  @!UP3 UIMAD UR13, UR6, UR10, UR13 ;  /* 0x0000000a060db2a4 */ /* 0x000fe2000f8e020d */
[----:B------:R-:W-:Y:S11]  /*5ea0*/  BRA.U UP4, `(.L_x_117) ;  /* 0x0000000104107547 */ /* 0x000ff6000b800000 */
[----:B--2---:R-:W-:Y:S04]  /*5eb0*/  MOV R0, UR37 ;  /* 0x0000002500007c02 */ /* 0x004fe80008000f00 */
[----:B------:R-:W-:Y:S04]  /*5ec0*/  SHF.L.U32 R5, R0, 0x1f, RZ ;  /* 0x0000001f00057819 */ /* 0x000fe800000006ff */
[----:B------:R-:W2:Y:S02]  /*5ed0*/  SYNCS.PHASECHK.TRANS64.TRYWAIT P1, [UR21+0x228], R5 ;  /* 0x00022805ff0075a7 */ /* 0x000ea40008021115 */
[----:B--2---:R-:W-:Y:S05]  /*5ee0*/  @!P1 BRA `(.L_x_118) ;  /* 0x0000005400549947 */ /* 0x004fea0003800000 */
.L_x_117:
[----:B------:R-:W-:Y:S05]  /*5ef0*/  BRA.U !UP6, `(.L_x_119) ;  /* 0x000000010e387547 */ /* 0x000fea000b800000 */
[----:B------:R-:W-:Y:S01]  /*5f00*/  UPLOP3.LUT UP1, UPT, UPT, UPT, UP5, 0x80, 0x8 ;  /* 0x000000000008789c */ /* 0x000fe20003f2f050 */
[----:B--2---:R-:W-:Y:S01]  /*5f10*/  HFMA2 R0, -RZ, RZ, 0, 5.9604644775390625e-08 ;  /* 0x00000001ff007431 */ /* 0x004fe200000001ff */
[----:B------:R-:W2:Y:S01]  /*5f20*/  LDCU.64 UR8, c[0x0][0x358] ;  /* 0x00006b00ff0877ac */ /* 0x000ea20008000a00 */
[----:B------:R-:W-:Y:S03]  /*5f30*/  IMAD.MOV.U32 R158, RZ, RZ, 0x1 ;  /* 0x00000001ff9e7424 */ /* 0x000fe600078e00ff */
[----:B------:R-:W-:Y:S05]  /*5f40*/  PLOP3.LUT P1, PT, PT, PT, UP1, 0x80, 0x8 ;  /* 0x000000000008781c */ /* 0x000fea0003f2f018 */
[----:B------:R-:W3:Y:S01]  /*5f50*/  @UP1 LDCU.64 UR4, c[0x0][0x888] ;  /* 0x00011100ff0417ac */ /* 0x000ee20008000a00 */
[----:B------:R-:W-:Y:S07]  /*5f60*/  @UP1 UIMAD UR6, UR36, UR28, URZ ;  /* 0x0000001c240612a4 */ /* 0x000fee000f8e02ff */
[----:B------:R-:W-:Y:S01]  /*5f70*/  @!P1 PRMT R158, R0, 0x7610, R158 ;  /* 0x00007610009e9816 */ /* 0x000fe2000000009e */
[----:B---3--:R-:W-:Y:S06]  /*5f80*/  @UP1 UIMAD.WIDE UR4, UR6, 0x4, UR4 ;  /* 0x00000004060418a5 */ /* 0x008fec000f8e0204 */
[----:B------:R-:W-:Y:S01]  /*5f90*/  IMAD.U32 R6, RZ, RZ, UR4 ;  /* 0x00000004ff067e24 */ /* 0x000fe2000f8e00ff */
[----:B------:R-:W-:Y:S04]  /*5fa0*/  MOV R7, UR5 ;  /* 0x0000000500077c02 */ /* 0x000fe80008000f00 */
[----:B------:R-:W3:Y:S01]  /*5fb0*/  @!UP1 LDCU UR4, c[0x0][0x880] ;  /* 0x00011000ff0497ac */ /* 0x000ee20008000800 */
[----:B--2--5:R4:W5:Y:S02]  /*5fc0*/  @P1 LDG.E R73, desc[UR8][R6.64] ;  /* 0x0000000806491981 */ /* 0x024964000c1e1900 */
[----:B---34-:R-:W-:Y:S07]  /*5fd0*/  @!P1 IMAD.U32 R73, RZ, RZ, UR4 ;  /* 0x00000004ff499e24 */ /* 0x018fee000f8e00ff */
.L_x_119:
[----:B-----5:R-:W-:Y:S01]  /*5fe0*/  @!P0 FSETP.EQ.AND P2, PT, R73, RZ, PT ;  /* 0x000000ff4900820b */ /* 0x020fe20003f42000 */
[----:B------:R-:W-:Y:S01]  /*5ff0*/  @!UPT UIADD3 URZ, UPT, UPT, URZ, URZ, URZ ;  /* 0x000000fffffff290 */ /* 0x000fe2000fffe0ff */
[----:B------:R-:W-:Y:S11]  /*6000*/  @!P0 BRA `(.L_x_120) ;  /* 0x0000000000148947 */ /* 0x000ff60003800000 */
[----:B------:R-:W-:Y:S02]  /*6010*/  LOP3.LUT P0, RZ, R158, 0xff, RZ, 0xc0, !PT ;  /* 0x000000ff9eff7812 */ /* 0x000fe4000780c0ff */
[----:B------:R-:W-:Y:S04]  /*6020*/  PLOP3.LUT P2, PT, PT, PT, UP1, 0x80, 0x8 ;  /* 0x000000000008781c */ /* 0x000fe80003f4f018 */
[----:B------:R-:W-:Y:S07]  /*6030*/  PLOP3.LUT P2, PT, P2, PT, PT, 0x8, 0x80 ;  /* 0x000000000080781c */ /* 0x000fee000174e170 */
[----:B------:R-:W-:Y:S11]  /*6040*/  @P0 FSETP.EQ.AND P2, PT, R73, RZ, PT ;  /* 0x000000ff4900020b */ /* 0x000ff60003f42000 */
[----:B------:R-:W-:Y:S02]  /*6050*/  @!UPT UIADD3 URZ, UPT, UPT, URZ, URZ, URZ ;  /* 0x000000fffffff290 */ /* 0x000fe4000fffe0ff */
.L_x_120:
[----:B------:R-:W3:Y:S01]  /*6060*/  SYNCS.PHASECHK.TRANS64.TRYWAIT P0, [UR21+0x210], R4 ;  /* 0x00021004ff0075a7 */ /* 0x000ee20008001115 */
[----:B------:R-:W-:Y:S04]  /*6070*/  ELECT P1, URZ, PT ;  /* 0x0000000000ff782f */ /* 0x000fe80003820000 */
[----:B------:R-:W-:Y:S01]  /*6080*/  PLOP3.LUT P1, PT, P2, P1, PT, 0xf2, 0x2f ;  /* 0x00000000002f781c */ /* 0x000fe20001723e72 */
[----:B------:R-:W-:Y:S01]  /*6090*/  @!UPT UIADD3 URZ, UPT, UPT, URZ, URZ, URZ ;  /* 0x000000fffffff290 */ /* 0x000fe2000fffe0ff */
[----:B---3--:R-:W-:Y:S11]  /*60a0*/  @!P0 BRA `(.L_x_121) ;  /* 0x0000005000fc8947 */ /* 0x008ff60003800000 */
.L_x_242:
[----:B------:R-:W-:Y:S01]  /*60b0*/  @!P1 IADD3 R2, P0, PT, R12, 0x580, RZ ;  /* 0x000005800c029810 */ /* 0x000fe20007f1e0ff */
[----:B------:R-:W-:Y:S01]  /*60c0*/  VOTEU.ALL UP0, P1 ;  /* 0x0000000000ff7886 */ /* 0x000fe20000800000 */
[----:B------:R-:W-:Y:S01]  /*60d0*/  UMOV UR6, 0x0 ;  /* 0x0000000000067882 */ /* 0x000fe20000000000 */
[----:B------:R-:W-:Y:S01]  /*60e0*/  UMOV UR7, 0x10000000 ;  /* 0x1000000000077882 */ /* 0x000fe20000000000 */
[----:B------:R-:W-:Y:S01]  /*60f0*/  @!P1 R2UR UR5, R2 ;  /* 0x00000000020592ca */ /* 0x000fe200000e0000 */
[----:B--2---:R-:W-:Y:S01]  /*6100*/  @!P1 IMAD.X R0, RZ, RZ, R13, P0 ;  /* 0x000000ffff009224 */ /* 0x004fe200000e060d */
[----:B------:R-:W-:Y:S01]  /*6110*/  @!UP0 UIADD3 UR16, UPT, UPT, UR21, 0x400, URZ ;  /* 0x0000040015108890 */ /* 0x000fe2000fffe0ff */
[----:B------:R-:W-:Y:S01]  /*6120*/  VIADD R10, R10, 0x1 ;  /* 0x000000010a0a7836 */ /* 0x000fe20000000000 */
[----:B------:R-:W-:Y:S01]  /*6130*/  VOTEU.ALL UP0, P1 ;  /* 0x0000000000ff7886 */ /* 0x000fe20000800000 */
[----:B------:R-:W-:Y:S01]  /*6140*/  UMOV UR20, UR36 ;  /* 0x0000002400147c82 */ /* 0x000fe20008000000 */
[----:B------:R-:W-:Y:S01]  /*6150*/  @!P1 R2UR UR4, R0 ;  /* 0x00000000000492ca */ /* 0x000fe200000e0000 */
[----:B------:R-:W-:Y:S06]  /*6160*/  @!P1 IMAD.MOV.U32 R0, RZ, RZ, 0x2000 ;  /* 0x00002000ff009424 */ /* 0x000fec00078e00ff */
[----:B------:R-:W-:Y:S06]  /*6170*/  IMAD.U32 R6, RZ, RZ, UR5 ;  /* 0x00000005ff067e24 */ /* 0x000fec000f8e00ff */
[----:B------:R-:W-:Y:S01]  /*6180*/  IMAD.U32 R7, RZ, RZ, UR4 ;  /* 0x00000004ff077e24 */ /* 0x000fe2000f8e00ff */
[----:B------:R-:W-:Y:S04]  /*6190*/  @!P1 R2UR UR4, R6 ;  /* 0x00000000060492ca */ /* 0x000fe800000e0000 */
[----:B------:R-:W-:Y:S11]  /*61a0*/  @!P1 R2UR UR5, R7 ;  /* 0x00000000070592ca */ /* 0x000ff600000e0000 */
[----:B------:R-:W-:Y:S02]  /*61b0*/  @!UPT UIADD3 URZ, UPT, UPT, URZ, URZ, URZ ;  /* 0x000000fffffff290 */ /* 0x000fe4000fffe0ff */
[----:B------:R2:W-:Y:S01]  /*61c0*/  @!UP0 UTMALDG.3D [UR16], [UR4], desc[UR6] ;  /* 0x00000610040085b4 */ /* 0x0005e20008011000 */
[----:B------:R2:W-:Y:S01]  /*61d0*/  @!P1 SYNCS.ARRIVE.TRANS64.RED.A0TR RZ, [UR21+0x200], R0 ;  /* 0x00020000ffff99a7 */ /* 0x0005e20008300415 */
[----:B------:R-:W-:Y:S01]  /*61e0*/  SYNCS.ARRIVE.TRANS64.RED.A1T0 RZ, [UR33], RZ ;  /* 0x000000ffffff79a7 */ /* 0x000fe20008100421 */
[----:B------:R-:W3:Y:S02]  /*61f0*/  SYNCS.PHASECHK.TRANS64.TRYWAIT P0, [UR21+0x218], R4 ;  /* 0x00021804ff0075a7 */ /* 0x000ee40008001115 */
[----:B--23--:R-:W-:Y:S05]  /*6200*/  @!P0 BRA `(.L_x_122) ;  /* 0x0000005000bc8947 */ /* 0x00cfea0003800000 */
.L_x_244:
[----:B------:R-:W-:Y:S01]  /*6210*/  @!P1 IADD3 R2, P0, PT, R12, 0x580, RZ ;  /* 0x000005800c029810 */ /* 0x000fe20007f1e0ff */
[----:B------:R-:W-:Y:S01]  /*6220*/  VOTEU.ALL UP0, P1 ;  /* 0x0000000000ff7886 */ /* 0x000fe20000800000 */
[----:B------:R-:W-:Y:S01]  /*6230*/  UMOV UR6, 0x0 ;  /* 0x0000000000067882 */ /* 0x000fe20000000000 */
[----:B------:R-:W-:Y:S01]  /*6240*/  UMOV UR7, 0x10000000 ;  /* 0x1000000000077882 */ /* 0x000fe20000000000 */
[----:B------:R-:W-:Y:S01]  /*6250*/  @!P1 R2UR UR5, R2 ;  /* 0x00000000020592ca */ /* 0x000fe200000e0000 */
[----:B------:R-:W-:Y:S01]  /*6260*/  @!P1 IMAD.X R0, RZ, RZ, R13, P0 ;  /* 0x000000ffff009224 */ /* 0x000fe200000e060d */
[----:B------:R-:W-:Y:S01]  /*6270*/  @!UP0 UIADD3 UR10, UPT, UPT, UR18, 0x40, URZ ;  /* 0x00000040120a8890 */ /* 0x000fe2000fffe0ff */
[----:B------:R-:W-:Y:S01]  /*6280*/  ISETP.NE.AND P0, PT, R10, 0x2, PT ;  /* 0x000000020a00780c */ /* 0x000fe20003f05270 */
[----:B------:R-:W-:Y:S01]  /*6290*/  @!UP0 UIADD3 UR8, UPT, UPT, UR21, 0x2400, URZ ;  /* 0x0000240015088890 */ /* 0x000fe2000fffe0ff */
[----:B------:R-:W-:Y:S01]  /*62a0*/  LOP3.LUT R11, R11, 0x1, RZ, 0x3c, !PT ;  /* 0x000000010b0b7812 */ /* 0x000fe200078e3cff */
[----:B------:R-:W-:Y:S01]  /*62b0*/  @!UP0 UIADD3 UR9, UPT, UPT, UR21, 0x208, URZ ;  /* 0x0000020815098890 */ /* 0x000fe2000fffe0ff */
[----:B------:R-:W-:Y:S01]  /*62c0*/  @!P1 R2UR UR4, R0 ;  /* 0x00000000000492ca */ /* 0x000fe200000e0000 */
[----:B------:R-:W-:Y:S01]  /*62d0*/  VOTEU.ALL UP0, P1 ;  /* 0x0000000000ff7886 */ /* 0x000fe20000800000 */
[----:B------:R-:W-:Y:S01]  /*62e0*/  UMOV UR11, UR19 ;  /* 0x00000013000b7c82 */ /* 0x000fe20008000000 */
[----:B------:R-:W-:Y:S01]  /*62f0*/  UMOV UR12, UR36 ;  /* 0x00000024000c7c82 */ /* 0x000fe20008000000 */
[----:B------:R-:W-:Y:S01]  /*6300*/  SEL R0, RZ, 0x1, P0 ;  /* 0x00000001ff007807 */ /* 0x000fe20000000000 */
[----:B------:R-:W-:Y:S01]  /*6310*/  UIADD3 UR32, UPT, UPT, UR13, UR62, URZ ;  /* 0x0000003e0d207290 */ /* 0x000fe2000fffe0ff */
[----:B--2---:R-:W-:Y:S01]  /*6320*/  IMAD.U32 R4, RZ, RZ, UR5 ;  /* 0x00000005ff047e24 */ /* 0x004fe2000f8e00ff */
[----:B------:R-:W-:Y:S01]  /*6330*/  SEL R10, R10, RZ, P0 ;  /* 0x000000ff0a0a7207 */ /* 0x000fe20000000000 */
[----:B------:R-:W-:Y:S01]  /*6340*/  UIADD3 UR20, UPT, UPT, UR14, UR59, URZ ;  /* 0x0000003b0e147290 */ /* 0x000fe2000fffe0ff */
[----:B------:R-:W-:Y:S01]  /*6350*/  LOP3.LUT R9, R9, R0, RZ, 0x3c, !PT ;  /* 0x0000000009097212 */ /* 0x000fe200078e3cff */
[----:B------:R-:W-:Y:S01]  /*6360*/  UMOV UR36, UR26 ;  /* 0x0000001a00247c82 */ /* 0x000fe20008000000 */
[----:B------:R-:W-:Y:S02]  /*6370*/  UPLOP3.LUT UP4, UPT, UPT, UPT, UPT, 0x80, 0x8 ;  /* 0x000000000008789c */ /* 0x000fe40003f8f070 */
[----:B------:R-:W-:Y:S01]  /*6380*/  IMAD.U32 R5, RZ, RZ, UR4 ;  /* 0x00000004ff057e24 */ /* 0x000fe2000f8e00ff */
[----:B------:R-:W-:Y:S04]  /*6390*/  @!P1 R2UR UR4, R4 ;  /* 0x00000000040492ca */ /* 0x000fe800000e0000 */
[----:B------:R-:W-:Y:S11]  /*63a0*/  @!P1 R2UR UR5, R5 ;  /* 0x00000000050592ca */ /* 0x000ff600000e0000 */
[----:B------:R-:W-:Y:S02]  /*63b0*/  @!UPT UIADD3 URZ, UPT, UPT, URZ, URZ, URZ ;  /* 0x000000fffffff290 */ /* 0x000fe4000fffe0ff */
[----:B------:R2:W-:Y:S01]  /*63c0*/  @!UP0 UTMALDG.3D [UR8], [UR4], desc[UR6] ;  /* 0x00000608040085b4 */ /* 0x0005e20008011000 */
[----:B------:R2:W-:Y:S01]  /*63d0*/  @!P1 SYNCS.ARRIVE.TRANS64.RED.A0TR RZ, [UR21+0x208], R3 ;  /* 0x00020803ffff99a7 */ /* 0x0005e20008300415 */
[----:B------:R-:W-:Y:S01]  /*63e0*/  SYNCS.ARRIVE.TRANS64.RED.A1T0 RZ, [UR31], RZ ;  /* 0x000000ffffff79a7 */ /* 0x000fe2000810041f */
[----:B------:R-:W-:Y:S05]  /*63f0*/  BRA.U UP2, `(.L_x_123) ;  /* 0xfffffff502147547 */ /* 0x000fea000b83ffff */
[----:B--2---:R-:W-:-:S04]  /*6400*/  SHF.L.U32 R3, R11, 0x1f, RZ ;  /* 0x0000001f0b037819 */ /* 0x004fc800000006ff */
[----:B------:R-:W2:Y:S02]  /*6410*/  SYNCS.PHASECHK.TRANS64.TRYWAIT P0, [UR21+0x210], R3 ;  /* 0x00021003ff0075a7 */ /* 0x000ea40008001115 */
[----:B--2---:R-:W-:Y:S05]  /*6420*/  @!P0 BRA `(.L_x_124) ;  /* 0x00000050004c8947 */ /* 0x004fea0003800000 */
.L_x_246:
[----:B--2---:R-:W-:-:S07]  /*6430*/  MOV R0, UR21 ;  /* 0x0000001500007c02 */ /* 0x004fce0008000f00 */
.L_x_125:
[----:B--2---:R-:W-:-:S04]  /*6440*/  SHF.L.U32 R3, R11, 0x1f, RZ ;  /* 0x0000001f0b037819 */ /* 0x004fc800000006ff */
[----:B------:R2:W3:Y:S03]  /*6450*/  SYNCS.PHASECHK.TRANS64.TRYWAIT P0, [R0+URZ+0x218], R3 ;  /* 0x00021803000075a7 */ /* 0x0004e600080011ff */
[----:B---3--:R-:W-:Y:S05]  /*6460*/  @!P0 NANOSLEEP.SYNCS 0x989680 ;  /* 0x009896800000895d */ /* 0x008fea0003900000 */
[----:B------:R-:W3:Y:S02]  /*6470*/  @!P0 SYNCS.PHASECHK.TRANS64 P0, [R0+URZ+0x218], R3 ;  /* 0x00021803000085a7 */ /* 0x000ee400080010ff */
[----:B-1-3--:R-:W-:Y:S05]  /*6480*/  @P0 EXIT ;  /* 0x000000000000094d */ /* 0x00afea0003800000 */
[----:B------:R-:W-:Y:S05]  /*6490*/  BRA `(.L_x_125) ;  /* 0xfffffffc00e87947 */ /* 0x000fea000383ffff */
.L_x_114:
[----:B------:R-:W-:-:S06]  /*64a0*/  UISETP.GE.AND UP0, UPT, UR21, 0x4, UPT ;  /* 0x000000041500788c */ /* 0x000fcc000bf06270 */
[----:B------:R-:W-:-:S13]  /*64b0*/  PLOP3.LUT P0, PT, PT, PT, UP0, 0x80, 0x8 ;  /* 0x000000000008781c */ /* 0x000fda0003f0f008 */
[----:B-1----:R-:W-:Y:S05]  /*64c0*/  @!P0 EXIT ;  /* 0x000000000000894d */ /* 0x002fea0003800000 */
[----:B------:R-:W-:Y:S01]  /*64d0*/  BAR.SYNC.DEFER_BLOCKING 0x6, 0xa0 ;  /* 0x0182800000007b1d */ /* 0x000fe20000010000 */
[C---:B------:R-:W-:Y:S01]  /*64e0*/  IMAD.SHL.U32 R4, R170.reuse, 0x40, RZ ;  /* 0x00000040aa047824 */ /* 0x040fe200078e00ff */
[C---:B------:R-:W-:Y:S01]  /*64f0*/  LOP3.LUT R178, R170.reuse, 0x60, RZ, 0xc0, !PT ;  /* 0x00000060aab27812 */ /* 0x040fe200078ec0ff */
[C---:B------:R-:W-:Y:S01]  /*6500*/  IMAD.SHL.U32 R137, R170.reuse, 0x8, RZ ;  /* 0x00000008aa897824 */ /* 0x040fe200078e00ff */
[C---:B------:R-:W-:Y:S01]  /*6510*/  LOP3.LUT R176, R170.reuse, 0x2, RZ, 0xc0, !PT ;  /* 0x00000002aab07812 */ /* 0x040fe200078ec0ff */
[----:B------:R-:W-:Y:S01]  /*6520*/  IMAD.U32 R69, R170, 0x10000, RZ ;  /* 0x00010000aa457824 */ /* 0x000fe200078e00ff */
[----:B------:R-:W-:Y:S02]  /*6530*/  UMOV UR44, 0x400 ;  /* 0x00000400002c7882 */ /* 0x000fe40000000000 */
[----:B------:R-:W1:Y:S01]  /*6540*/  LDC.64 R156, c[0x0][0x8b0] ;  /* 0x00022c00ff9c7b82 */ /* 0x000e620000000a00 */
[----:B------:R-:W-:Y:S01]  /*6550*/  ULEA UR44, UR48, UR44, 0x18 ;  /* 0x0000002c302c7291 */ /* 0x000fe2000f8ec0ff */
[----:B------:R-:W-:Y:S01]  /*6560*/  LOP3.LUT R6, R4, 0x180, RZ, 0xc0, !PT ;  /* 0x0000018004067812 */ /* 0x000fe200078ec0ff */
[----:B------:R-:W-:Y:S01]  /*6570*/  HFMA2 R68, -RZ, RZ, 0, 0 ;  /* 0x00000000ff447431 */ /* 0x000fe200000001ff */
[----:B------:R-:W-:Y:S01]  /*6580*/  LOP3.LUT R69, R69, 0x600000, RZ, 0xc0, !PT ;  /* 0x0060000045457812 */ /* 0x000fe200078ec0ff */
[----:B------:R-:W-:Y:S01]  /*6590*/  UIADD3 UR4, UPT, UPT, UR44, 0x4400, URZ ;  /* 0x000044002c047890 */ /* 0x000fe2000fffe0ff */
[----:B------:R-:W-:Y:S01]  /*65a0*/  LOP3.LUT R137, R6, 0x30, R137, 0xf8, !PT ;  /* 0x0000003006897812 */ /* 0x000fe200078ef889 */
[----:B------:R-:W-:Y:S01]  /*65b0*/  IMAD.MOV.U32 R168, RZ, RZ, RZ ;  /* 0x000000ffffa87224 */ /* 0x000fe200078e00ff */
[----:B------:R-:W2:Y:S01]  /*65c0*/  LDC.64 R138, c[0x0][0x8a8] ;  /* 0x00022a00ff8a7b82 */ /* 0x000ea20000000a00 */
[----:B------:R-:W-:Y:S01]  /*65d0*/  LOP3.LUT R170, R170, 0x4, RZ, 0xc0, !PT ;  /* 0x00000004aaaa7812 */ /* 0x000fe200078ec0ff */
[----:B------:R-:W-:Y:S01]  /*65e0*/  IMAD.MOV.U32 R162, RZ, RZ, RZ ;  /* 0x000000ffffa27224 */ /* 0x000fe200078e00ff */
[----:B------:R-:W-:-:S02]  /*65f0*/  LOP3.LUT R137, R137, 0x1e40, R4, 0xf8, !PT ;  /* 0x00001e4089897812 */ /* 0x000fc400078ef804 */
[----:B------:R-:W-:Y:S01]  /*6600*/  CS2R R166, SRZ ;  /* 0x0000000000a67805 */ /* 0x000fe2000001ff00 */
[----:B------:R-:W-:Y:S01]  /*6610*/  IMAD.MOV.U32 R165, RZ, RZ, RZ ;  /* 0x000000ffffa57224 */ /* 0x000fe200078e00ff */
[----:B------:R-:W-:Y:S01]  /*6620*/  IADD3 R169, PT, PT, -R170, 0x2, RZ ;  /* 0x00000002aaa97810 */ /* 0x000fe20007ffe1ff */
[----:B------:R-:W-:Y:S01]  /*6630*/  IMAD.MOV R164, RZ, RZ, -R176 ;  /* 0x000000ffffa47224 */ /* 0x000fe200078e0ab0 */
[----:B------:R-:W-:Y:S01]  /*6640*/  IADD3 R171, PT, PT, R137, UR44, RZ ;  /* 0x0000002c89ab7c10 */ /* 0x000fe2000fffe0ff */
[----:B------:R-:W3:Y:S01]  /*6650*/  LDS R0, [UR44+0x2e0] ;  /* 0x0002e02cff007984 */ /* 0x000ee20008000800 */
[----:B------:R-:W-:Y:S01]  /*6660*/  IMAD.MOV R163, RZ, RZ, -R170 ;  /* 0x000000ffffa37224 */ /* 0x000fe200078e0aaa */
[----:B------:R-:W-:Y:S01]  /*6670*/  MOV R177, UR4 ;  /* 0x0000000400b17c02 */ /* 0x000fe20008000f00 */
[----:B------:R-:W4:Y:S01]  /*6680*/  LDCU UR57, c[0x0][0x370] ;  /* 0x00006e00ff3977ac */ /* 0x000f220008000800 */
[----:B------:R-:W-:Y:S01]  /*6690*/  VIADD R171, R171, 0x400 ;  /* 0x00000400abab7836 */ /* 0x000fe20000000000 */
[----:B------:R-:W1:Y:S01]  /*66a0*/  LDCU UR43, c[0x0][0xb0c] ;  /* 0x00016180ff2b77ac */ /* 0x000e620008000800 */
[----:B------:R-:W1:Y:S01]  /*66b0*/  LDCU UR39, c[0x0][0xb30] ;  /* 0x00016600ff2777ac */ /* 0x000e620008000800 */
[----:B------:R-:W1:Y:S01]  /*66c0*/  LDCU.64 UR46, c[0x0][0x888] ;  /* 0x00011100ff2e77ac */ /* 0x000e620008000a00 */
[----:B------:R-:W1:Y:S01]  /*66d0*/  LDCU.64 UR40, c[0x0][0xb28] ;  /* 0x00016500ff2877ac */ /* 0x000e620008000a00 */
[----:B------:R-:W1:Y:S01]  /*66e0*/  LDCU.64 UR60, c[0x0][0x890] ;  /* 0x00011200ff3c77ac */ /* 0x000e620008000a00 */
[----:B------:R-:W1:Y:S01]  /*66f0*/  LDCU.128 UR52, c[0x0][0xb10] ;  /* 0x00016200ff3477ac */ /* 0x000e620008000c00 */
[----:B------:R-:W1:Y:S01]  /*6700*/  LDCU UR56, c[0x0][0x374] ;  /* 0x00006e80ff3877ac */ /* 0x000e620008000800 */
[----:B------:R-:W-:Y:S01]  /*6710*/  UIADD3 UR63, UPT, UPT, UR44, 0x400, URZ ;  /* 0x000004002c3f7890 */ /* 0x000fe2000fffe0ff */
[----:B-1234-:R-:W-:-:S11]  /*6720*/  IMAD.IADD R69, R0, 0x1, R69 ;  /* 0x0000000100457824 */ /* 0x01efd600078e0245 */
.L_x_152:
[C---:B------:R-:W-:Y:S02]  /*6730*/  LEA R3, R162.reuse, UR44, 0x3 ;  /* 0x0000002ca2037c11 */ /* 0x040fe4000f8e18ff */
[----:B------:R-:W-:Y:S02]  /*6740*/  SHF.L.U32 R0, R167, 0x1f, RZ ;  /* 0x0000001fa7007819 */ /* 0x000fe400000006ff */
[----:B------:R-:W-:Y:S02]  /*6750*/  LEA R5, R162, UR44, 0x4 ;  /* 0x0000002ca2057c11 */ /* 0x000fe4000f8e20ff */
[----:B-1----:R-:W1:Y:S02]  /*6760*/  SYNCS.PHASECHK.TRANS64.TRYWAIT P0, [R3+URZ+0x230], R0 ;  /* 0x00023000030075a7 */ /* 0x002e6400080011ff */
[----:B-1----:R-:W-:Y:S05]  /*6770*/  @!P0 BRA `(.L_x_126) ;  /* 0x0000004c00908947 */ /* 0x002fea0003800000 */
.L_x_247:
        /* <DEDUP_REMOVED lines=11> */
[----:B------:R-:W-:Y:S01]  /*6830*/  PLOP3.LUT P0, PT, PT, PT, UP1, 0x80, 0x8 ;  /* 0x000000000008781c */ /* 0x000fe20003f0f018 */
[----:B------:R-:W-:Y:S11]  /*6840*/  UP2UR UR45, UPR, URZ, 0x2 ;  /* 0x00000002ff2d7883 */ /* 0x000ff60008000000 */
[----:B------:R-:W-:Y:S01]  /*6850*/  @!UPT UIADD3 URZ, UPT, UPT, URZ, URZ, URZ ;  /* 0x000000fffffff290 */ /* 0x000fe2000fffe0ff */
[----:B-1----:R-:W-:Y:S02]  /*6860*/  @P0 SHF.R.U32.HI R0, RZ, 0x10, R5 ;  /* 0x00000010ff000819 */ /* 0x002fe40000011605 */
        /* <DEDUP_REMOVED lines=12> */
[----:B------:R-:W2:Y:S01]  /*6930*/  LDCU UR12, c[0x0][0xb20] ;  /* 0x00016400ff0c77ac */ /* 0x000ea20008000800 */
[----:B------:R-:W-:Y:S02]  /*6940*/  UIMAD.WIDE.U32 UR4, UR56, UR55, URZ ;  /* 0x00000037380472a5 */ /* 0x000fe4000f8e00ff */
[----:B------:R-:W-:Y:S02]  /*6950*/  UIMAD.WIDE.U32 UR6, UR57, UR52, URZ ;  /* 0x00000034390672a5 */ /* 0x000fe4000f8e00ff */
[----:B------:R-:W-:Y:S02]  /*6960*/  UISETP.NE.AND UP0, UPT, UR54, 0x1, UPT ;  /* 0x000000013600788c */ /* 0x000fe4000bf05270 */
[----:B------:R-:W-:Y:S02]  /*6970*/  UIMAD.WIDE.U32 UR8, UR37, UR55, URZ ;  /* 0x00000037250872a5 */ /* 0x000fe4000f8e00ff */
[----:B------:R-:W-:Y:S02]  /*6980*/  UIMAD.WIDE.U32 UR10, UR38, UR52, URZ ;  /* 0x00000034260a72a5 */ /* 0x000fe4000f8e00ff */
[----:B------:R-:W-:Y:S02]  /*6990*/  UISETP.NE.AND UP1, UPT, UR43, 0x1, UPT ;  /* 0x000000012b00788c */ /* 0x000fe4000bf25270 */
[----:B------:R-:W-:Y:S01]  /*69a0*/  UISETP.NE.AND UP2, UPT, UR42, 0x1, UPT ;  /* 0x000000012a00788c */ /* 0x000fe2000bf45270 */
[----:B------:R-:W-:Y:S02]  /*69b0*/  UMOV UR4, UR5 ;  /* 0x0000000500047c82 */ /* 0x000fe40008000000 */
[----:B--2---:R-:W-:Y:S03]  /*69c0*/  USHF.R.U32.HI UR5, URZ, UR12, UR4 ;  /* 0x0000000cff057299 */ /* 0x004fe60008011604 */
[----:B------:R-:W-:Y:S02]  /*69d0*/  UMOV UR4, UR7 ;  /* 0x0000000700047c82 */ /* 0x000fe40008000000 */
[----:B------:R-:W-:Y:S02]  /*69e0*/  USHF.R.U32.HI UR7, URZ, UR53, UR4 ;  /* 0x00000035ff077299 */ /* 0x000fe40008011604 */
[----:B------:R-:W-:Y:S02]  /*69f0*/  USEL UR4, UR56, UR5, !UP0 ;  /* 0x0000000538047287 */ /* 0x000fe4000c000000 */
[----:B------:R-:W-:Y:S01]  /*6a00*/  USEL UR7, UR57, UR7, !UP1 ;  /* 0x0000000739077287 */ /* 0x000fe2000c800000 */
[----:B------:R-:W-:Y:S01]  /*6a10*/  UMOV UR5, UR9 ;  /* 0x0000000900057c82 */ /* 0x000fe20008000000 */
[----:B------:R-:W-:Y:S02]  /*6a20*/  UIMAD.WIDE.U32 UR8, UR4, UR40, URZ ;  /* 0x00000028040872a5 */ /* 0x000fe4000f8e00ff */
[----:B------:R-:W-:Y:S03]  /*6a30*/  USHF.R.U32.HI UR6, URZ, UR12, UR5 ;  /* 0x0000000cff067299 */ /* 0x000fe60008011605 */
[----:B------:R-:W-:Y:S01]  /*6a40*/  UMOV UR5, UR11 ;  /* 0x0000000b00057c82 */ /* 0x000fe20008000000 */
[----:B------:R-:W-:Y:S02]  /*6a50*/  UIMAD.WIDE.U32 UR10, UR7, UR40, URZ ;  /* 0x00000028070a72a5 */ /* 0x000fe4000f8e00ff */
[----:B------:R-:W-:Y:S02]  /*6a60*/  USHF.R.U32.HI UR12, URZ, UR53, UR5 ;  /* 0x00000035ff0c7299 */ /* 0x000fe40008011605 */
[----:B------:R-:W-:Y:S01]  /*6a70*/  USEL UR6, UR37, UR6, !UP0 ;  /* 0x0000000625067287 */ /* 0x000fe2000c000000 */
[----:B------:R-:W-:Y:S02]  /*6a80*/  UMOV UR5, UR9 ;  /* 0x0000000900057c82 */ /* 0x000fe40008000000 */
[----:B------:R-:W-:Y:S01]  /*6a90*/  UMOV UR10, UR11 ;  /* 0x0000000b000a7c82 */ /* 0x000fe20008000000 */
[----:B------:R-:W-:Y:S02]  /*6aa0*/  @UP2 USHF.R.U32.HI UR4, URZ, UR41, UR5 ;  /* 0x00000029ff042299 */ /* 0x000fe40008011605 */
[----:B------:R-:W-:Y:S02]  /*6ab0*/  @UP2 USHF.R.U32.HI UR7, URZ, UR41, UR10 ;  /* 0x00000029ff072299 */ /* 0x000fe4000801160a */
[----:B------:R-:W-:Y:S02]  /*6ac0*/  UIMAD UR4, UR42, UR4, URZ ;  /* 0x000000042a0472a4 */ /* 0x000fe4000f8e02ff */
[----:B------:R-:W-:Y:S02]  /*6ad0*/  UIMAD.WIDE.U32 UR10, UR6, UR40, URZ ;  /* 0x00000028060a72a5 */ /* 0x000fe4000f8e00ff */
[----:B------:R-:W-:Y:S02]  /*6ae0*/  USEL UR5, UR38, UR12, !UP1 ;  /* 0x0000000c26057287 */ /* 0x000fe4000c800000 */
[----:B------:R-:W-:Y:S02]  /*6af0*/  UIMAD UR8, UR42, UR7, URZ ;  /* 0x000000072a0872a4 */ /* 0x000fe4000f8e02ff */
[----:B------:R-:W-:Y:S03]  /*6b00*/  UISETP.GE.AND UP0, UPT, UR6, UR4, UPT ;  /* 0x000000040600728c */ /* 0x000fe6000bf06270 */
[----:B------:R-:W-:Y:S01]  /*6b10*/  UMOV UR4, UR11 ;  /* 0x0000000b00047c82 */ /* 0x000fe20008000000 */
[----:B------:R-:W-:Y:S02]  /*6b20*/  UISETP.GE.OR UP0, UPT, UR5, UR8, UP0 ;  /* 0x000000080500728c */ /* 0x000fe40008706670 */
[----:B------:R-:W-:Y:S02]  /*6b30*/  USHF.R.U32.HI UR4, URZ, UR41, UR4 ;  /* 0x00000029ff047299 */ /* 0x000fe40008011604 */
[----:B------:R-:W-:Y:S02]  /*6b40*/  UIMAD.WIDE.U32 UR8, UR5, UR40, URZ ;  /* 0x00000028050872a5 */ /* 0x000fe4000f8e00ff */
[----:B------:R-:W-:Y:S02]  /*6b50*/  USEL UR11, UR6, UR4, !UP2 ;  /* 0x00000004060b7287 */ /* 0x000fe4000d000000 */
[----:B------:R-:W-:Y:S02]  /*6b60*/  UIADD3 UR8, UPT, UPT, -UR5, URZ, URZ ;  /* 0x000000ff05087290 */ /* 0x000fe4000fffe1ff */
[----:B------:R-:W-:Y:S01]  /*6b70*/  UIADD3 UR10, UPT, UPT, -UR11, URZ, URZ ;  /* 0x000000ff0b0a7290 */ /* 0x000fe2000fffe1ff */
[----:B------:R-:W-:Y:S01]  /*6b80*/  @!UP0 UMOV UR4, UR9 ;  /* 0x0000000900048c82 */ /* 0x000fe20008000000 */
[----:B------:R-:W-:Y:S02]  /*6b90*/  UIADD3 UR9, UPT, UPT, -UR6, URZ, URZ ;  /* 0x000000ff06097290 */ /* 0x000fe4000fffe1ff */
[----:B------:R-:W-:Y:S02]  /*6ba0*/  @!UP0 USHF.R.U32.HI UR4, URZ, UR41, UR4 ;  /* 0x00000029ff048299 */ /* 0x000fe40008011604 */
[----:B------:R-:W-:Y:S02]  /*6bb0*/  UIMAD UR10, UR42, UR10, UR6 ;  /* 0x0000000a2a0a72a4 */ /* 0x000fe4000f8e0206 */
[----:B------:R-:W-:Y:S04]  /*6bc0*/  @!UP0 USEL UR4, UR5, UR4, !UP2 ;  /* 0x0000000405048287 */ /* 0x000fe8000d000000 */
[----:B------:R-:W-:Y:S02]  /*6bd0*/  @!UP0 UIMAD UR10, UR7, UR10, UR4 ;  /* 0x0000000a070a82a4 */ /* 0x000fe4000f8e0204 */
[----:B------:R-:W-:Y:S02]  /*6be0*/  @!UP0 UIADD3 UR11, UPT, UPT, UR11, -UR4, URZ ;  /* 0x800000040b0b8290 */ /* 0x000fe4000fffe0ff */
[----:B------:R-:W-:Y:S02]  /*6bf0*/  UIMAD UR7, UR43, UR8, UR38 ;  /* 0x000000082b0772a4 */ /* 0x000fe4000f8e0226 */
[----:B------:R-:W-:Y:S02]  /*6c00*/  @!UP0 UIMAD UR6, UR11, UR42, UR5 ;  /* 0x0000002a0b0682a4 */ /* 0x000fe4000f8e0205 */
[----:B------:R-:W-:Y:S01]  /*6c10*/  UIMAD UR4, UR54, UR9, UR37 ;  /* 0x00000009360472a4 */ /* 0x000fe2000f8e0225 */
[----:B------:R-:W-:Y:S02]  /*6c20*/  @!UP0 UMOV UR5, UR10 ;  /* 0x0000000a00058c82 */ /* 0x000fe40008000000 */
[----:B------:R-:W-:Y:S02]  /*6c30*/  UIMAD UR38, UR5, UR43, UR7 ;  /* 0x0000002b052672a4 */ /* 0x000fe4000f8e0207 */
[----:B------:R-:W-:Y:S11]  /*6c40*/  UIMAD UR37, UR6, UR54, UR4 ;  /* 0x00000036062572a4 */ /* 0x000ff6000f8e0204 */
[----:B------:R-:W-:Y:S01]  /*6c50*/  @!UPT UIADD3 URZ, UPT, UPT, URZ, URZ, URZ ;  /* 0x000000fffffff290 */ /* 0x000fe2000fffe0ff */
.L_x_127:
[----:B------:R-:W-:Y:S01]  /*6c60*/  UISETP.NE.AND UP0, UPT, UR39, 0x1, UPT ;  /* 0x000000012700788c */ /* 0x000fe2000bf05270 */
[----:B------:R-:W-:Y:S01]  /*6c70*/  IADD3 R162, PT, PT, R162, 0x1, RZ ;  /* 0x00000001a2a27810 */ /* 0x000fe20007ffe0ff */
[----:B------:R-:W-:Y:S02]  /*6c80*/  USHF.L.U32 UR50, UR20, 0x7, URZ ;  /* 0x0000000714327899 */ /* 0x000fe400080006ff */
[----:B------:R-:W-:Y:S07]  /*6c90*/  USHF.L.U32 UR49, UR32, 0x7, URZ ;  /* 0x0000000720317899 */ /* 0x000fee00080006ff */
[----:B------:R-:W2:Y:S01]  /*6ca0*/  @!UP0 LDCU.128 UR12, c[0x0][0xb10] ;  /* 0x00016200ff0c87ac */ /* 0x000ea20008000c00 */
[----:B------:R-:W3:Y:S01]  /*6cb0*/  @!UP0 LDCU UR5, c[0x0][0xb0c] ;  /* 0x00016180ff0587ac */ /* 0x000ee20008000800 */
[----:B------:R-:W4:Y:S01]  /*6cc0*/  @!UP0 LDCU UR10, c[0x0][0xb20] ;  /* 0x00016400ff0a87ac */ /* 0x000f220008000800 */
[----:B--2---:R-:W-:Y:S02]  /*6cd0*/  UIMAD.WIDE.U32 UR8, UR38, UR12, URZ ;  /* 0x0000000c260872a5 */ /* 0x004fe4000f8e00ff */
[----:B------:R-:W-:Y:S02]  /*6ce0*/  UIMAD.WIDE.U32 UR6, UR37, UR15, URZ ;  /* 0x0000000f250672a5 */ /* 0x000fe4000f8e00ff */
[----:B------:R-:W-:Y:S03]  /*6cf0*/  @!UP0 UISETP.NE.AND UP1, UPT, UR14, 0x1, UPT ;  /* 0x000000010e00888c */ /* 0x000fe6000bf25270 */
[----:B------:R-:W-:Y:S01]  /*6d00*/  @!UP0 UMOV UR4, UR9 ;  /* 0x0000000900048c82 */ /* 0x000fe20008000000 */
[----:B---3--:R-:W-:Y:S02]  /*6d10*/  @!UP0 UISETP.NE.AND UP2, UPT, UR5, 0x1, UPT ;  /* 0x000000010500888c */ /* 0x008fe4000bf45270 */
[----:B------:R-:W-:Y:S01]  /*6d20*/  @!UP0 USHF.R.U32.HI UR4, URZ, UR13, UR4 ;  /* 0x0000000dff048299 */ /* 0x000fe20008011604 */
[----:B------:R-:W-:Y:S02]  /*6d30*/  @!UP0 UMOV UR6, UR7 ;  /* 0x0000000700068c82 */ /* 0x000fe40008000000 */
[----:B----4-:R-:W-:Y:S02]  /*6d40*/  @!UP0 USHF.R.U32.HI UR6, URZ, UR10, UR6 ;  /* 0x0000000aff068299 */ /* 0x010fe40008011606 */
[----:B------:R-:W-:Y:S02]  /*6d50*/  @!UP0 USEL UR7, UR38, UR4, !UP2 ;  /* 0x0000000426078287 */ /* 0x000fe4000d000000 */
[----:B------:R-:W-:Y:S04]  /*6d60*/  @!UP0 USEL UR6, UR37, UR6, !UP1 ;  /* 0x0000000625068287 */ /* 0x000fe8000c800000 */
[----:B------:R-:W-:Y:S02]  /*6d70*/  @!UP0 UIADD3 UR4, UPT, UPT, -UR7, UR6, URZ ;  /* 0x0000000607048290 */ /* 0x000fe4000fffe1ff */
[----:B------:R-:W-:Y:S02]  /*6d80*/  @!UP0 UIADD3 UR6, UPT, UPT, UR7, -UR6, URZ ;  /* 0x8000000607068290 */ /* 0x000fe4000fffe0ff */
[----:B------:R-:W-:Y:S02]  /*6d90*/  @!UP0 UIMAD UR38, UR4, UR5, UR38 ;  /* 0x00000005042682a4 */ /* 0x000fe4000f8e0226 */
[----:B------:R-:W-:Y:S02]  /*6da0*/  @!UP0 UIMAD UR37, UR6, UR14, UR37 ;  /* 0x0000000e062582a4 */ /* 0x000fe4000f8e0225 */
[----:B------:R-:W-:Y:S09]  /*6db0*/  ULOP3.LUT UP0, URZ, UR63, 0x1b0, URZ, 0xc0, !UPT ;  /* 0x000001b03fff7892 */ /* 0x000ff2000f80c0ff */
[----:B------:R-:W-:Y:S05]  /*6dc0*/  BRA.U !UP0, `(.L_x_128) ;  /* 0x0000000108407547 */ /* 0x000fea000b800000 */
[----:B------:R-:W2:Y:S01]  /*6dd0*/  LDCU.64 UR8, c[0x4][0x80] ;  /* 0x01001000ff0877ac */ /* 0x000ea20008000a00 */
[----:B------:R-:W-:Y:S01]  /*6de0*/  MOV R3, 0x0 ;  /* 0x0000000000037802 */ /* 0x000fe20000000f00 */
[----:B------:R-:W-:Y:S02]  /*6df0*/  HFMA2 R12, -RZ, RZ, 0, 5.9604644775390625e-08 ;  /* 0x00000001ff0c7431 */ /* 0x000fe400000001ff */
[----:B------:R-:W-:Y:S02]  /*6e00*/  IMAD.MOV.U32 R8, RZ, RZ, 0x70 ;  /* 0x00000070ff087424 */ /* 0x000fe400078e00ff */
[----:B------:R-:W-:Y:S01]  /*6e10*/  IMAD.MOV.U32 R13, RZ, RZ, RZ ;  /* 0x000000ffff0d7224 */ /* 0x000fe200078e00ff */
[----:B------:R-:W3:Y:S01]  /*6e20*/  LDCU.64 UR6, c[0x4][0x88] ;  /* 0x01001100ff0677ac */ /* 0x000ee20008000a00 */
[----:B------:R-:W4:Y:S01]  /*6e30*/  LDC.64 R2, c[0x4][R3] ;  /* 0x0100000003027b82 */ /* 0x000f220000000a00 */
[----:B------:R-:W1:Y:S01]  /*6e40*/  LDCU.64 UR4, c[0x4][0x8] ;  /* 0x01000100ff0477ac */ /* 0x000e620008000a00 */
[----:B--2---:R-:W-:Y:S01]  /*6e50*/  MOV R5, UR9 ;  /* 0x0000000900057c02 */ /* 0x004fe20008000f00 */
[----:B------:R-:W-:Y:S01]  /*6e60*/  IMAD.U32 R4, RZ, RZ, UR8 ;  /* 0x00000008ff047e24 */ /* 0x000fe2000f8e00ff */
[----:B---3--:R-:W-:Y:S01]  /*6e70*/  MOV R7, UR7 ;  /* 0x0000000700077c02 */ /* 0x008fe20008000f00 */
[----:B------:R-:W-:Y:S01]  /*6e80*/  IMAD.U32 R6, RZ, RZ, UR6 ;  /* 0x00000006ff067e24 */ /* 0x000fe2000f8e00ff */
[----:B-1----:R-:W-:Y:S01]  /*6e90*/  MOV R11, UR5 ;  /* 0x00000005000b7c02 */ /* 0x002fe20008000f00 */
[----:B------:R-:W-:Y:S02]  /*6ea0*/  IMAD.U32 R10, RZ, RZ, UR4 ;  /* 0x00000004ff0a7e24 */ /* 0x000fe4000f8e00ff */
[----:B------:R-:W-:Y:S07]  /*6eb0*/  LEPC R20, `(.L_x_128) ;  /* 0x000000001014794e */ /* 0x000fee0000000000 */
[----:B----45:R-:W-:Y:S05]  /*6ec0*/  CALL.ABS.NOINC R2 ;  /* 0x0000000002007343 */ /* 0x030fea0003c00000 */
.L_x_128:
[----:B------:R-:W-:Y:S01]  /*6ed0*/  LOP3.LUT P0, RZ, R177, 0x1b0, RZ, 0xc0, !PT ;  /* 0x000001b0b1ff7812 */ /* 0x000fe2000780c0ff */
[----:B------:R-:W-:Y:S11]  /*6ee0*/  BSSY.RECONVERGENT B6, `(.L_x_129) ;  /* 0x0000013000067945 */ /* 0x000ff60003800200 */
[----:B------:R-:W-:Y:S01]  /*6ef0*/  @!UPT UIADD3 URZ, UPT, UPT, URZ, URZ, URZ ;  /* 0x000000fffffff290 */ /* 0x000fe2000fffe0ff */
[----:B------:R-:W-:Y:S05]  /*6f00*/  @!P0 BRA `(.L_x_130) ;  /* 0x0000000000408947 */ /* 0x000fea0003800000 */
        /* <DEDUP_REMOVED lines=16> */
.L_x_130:
[----:B------:R-:W-:Y:S05]  /*7010*/  BSYNC.RECONVERGENT B6 ;  /* 0x0000000000067941 */ /* 0x000fea0003800200 */
.L_x_129:
[----:B------:R-:W-:Y:S01]  /*7020*/  R2UR UR4, R160 ;  /* 0x00000000a00472ca */ /* 0x000fe200000e0000 */
[----:B------:R-:W-:Y:S01]  /*7030*/  UISETP.NE.U32.AND UP0, UPT, UR60, URZ, UPT ;  /* 0x000000ff3c00728c */ /* 0x000fe2000bf05070 */
[----:B------:R-:W-:Y:S02]  /*7040*/  ISETP.NE.U32.AND P4, PT, R156, RZ, PT ;  /* 0x000000ff9c00720c */ /* 0x000fe40003f85070 */
[----:B------:R-:W-:Y:S01]  /*7050*/  ISETP.NE.U32.AND P2, PT, RZ, UR46, PT ;  /* 0x0000002eff007c0c */ /* 0x000fe2000bf45070 */
[----:B------:R-:W-:Y:S01]  /*7060*/  UISETP.NE.AND.EX UP1, UPT, UR61, URZ, UPT, UP0 ;  /* 0x000000ff3d00728c */ /* 0x000fe2000bf25300 */
[----:B------:R-:W-:Y:S01]  /*7070*/  ISETP.NE.AND.EX P4, PT, R157, RZ, PT, P4 ;  /* 0x000000ff9d00720c */ /* 0x000fe20003f85340 */
[----:B------:R-:W-:Y:S01]  /*7080*/  UPLOP3.LUT UP0, UPT, UPT, UPT, UPT, 0x40, 0x4 ;  /* 0x000000000004789c */ /* 0x000fe20003f0e870 */
[----:B------:R-:W-:Y:S05]  /*7090*/  ISETP.NE.AND.EX P2, PT, RZ, UR47, PT, P2 ;  /* 0x0000002fff007c0c */ /* 0x000fea000bf45320 */
[----:B------:R-:W-:Y:S06]  /*70a0*/  UISETP.NE.AND UP2, UPT, UR4, URZ, UPT ;  /* 0x000000ff0400728c */ /* 0x000fec000bf45270 */
[----:B------:R-:W-:Y:S05]  /*70b0*/  PLOP3.LUT P1, PT, PT, PT, UP2, 0x80, 0x8 ;  /* 0x000000000008781c */ /* 0x000fea0003f2f028 */
[----:B------:R-:W-:Y:S06]  /*70c0*/  @UP2 UPLOP3.LUT UP0, UPT, UPT, UPT, UP1, 0x80, 0x8 ;  /* 0x000000000008289c */ /* 0x000fec0003f0f010 */
[----:B------:R-:W-:Y:S01]  /*70d0*/  PLOP3.LUT P0, PT, PT, PT, UP0, 0x80, 0x8 ;  /* 0x000000000008781c */ /* 0x000fe20003f0f008 */
[----:B------:R-:W-:Y:S01]  /*70e0*/  @!UPT UIADD3 URZ, UPT, UPT, URZ, URZ, URZ ;  /* 0x000000fffffff290 */ /* 0x000fe2000fffe0ff */
[----:B------:R-:W-:Y:S11]  /*70f0*/  BRA.U !UP1, `(.L_x_131) ;  /* 0x00000001093c7547 */ /* 0x000ff6000b800000 */
[----:B------:R-:W-:Y:S01]  /*7100*/  UISETP.NE.U32.AND UP0, UPT, UR46, URZ, UPT ;  /* 0x000000ff2e00728c */ /* 0x000fe2000bf05070 */
[----:B-1----:R-:W-:Y:S01]  /*7110*/  HFMA2 R0, -RZ, RZ, 0, 5.9604644775390625e-08 ;  /* 0x00000001ff007431 */ /* 0x002fe200000001ff */
[----:B------:R-:W1:Y:S01]  /*7120*/  LDCU.64 UR8, c[0x0][0x358] ;  /* 0x00006b00ff0877ac */ /* 0x000e620008000a00 */
[----:B------:R-:W-:Y:S01]  /*7130*/  IMAD.MOV.U32 R158, RZ, RZ, 0x1 ;  /* 0x00000001ff9e7424 */ /* 0x000fe200078e00ff */
[----:B------:R-:W-:Y:S06]  /*7140*/  UISETP.NE.AND.EX UP0, UPT, UR47, URZ, UPT, UP0 ;  /* 0x000000ff2f00728c */ /* 0x000fec000bf05300 */
[----:B------:R-:W-:Y:S05]  /*7150*/  PLOP3.LUT P3, PT, PT, PT, UP0, 0x80, 0x8 ;  /* 0x000000000008781c */ /* 0x000fea0003f6f008 */
[----:B------:R-:W2:Y:S01]  /*7160*/  @UP0 LDCU.64 UR4, c[0x0][0x888] ;  /* 0x00011100ff0407ac */ /* 0x000ea20008000a00 */
[----:B------:R-:W-:Y:S07]  /*7170*/  @UP0 UIMAD UR6, UR36, UR60, URZ ;  /* 0x0000003c240602a4 */ /* 0x000fee000f8e02ff */
[----:B------:R-:W-:Y:S01]  /*7180*/  @!P3 PRMT R158, R0, 0x7610, R158 ;  /* 0x00007610009eb816 */ /* 0x000fe2000000009e */
[----:B--2---:R-:W-:Y:S06]  /*7190*/  @UP0 UIMAD.WIDE UR4, UR6, 0x4, UR4 ;  /* 0x00000004060408a5 */ /* 0x004fec000f8e0204 */
[----:B------:R-:W-:Y:S01]  /*71a0*/  IMAD.U32 R2, RZ, RZ, UR4 ;  /* 0x00000004ff027e24 */ /* 0x000fe2000f8e00ff */
[----:B------:R-:W-:Y:S04]  /*71b0*/  MOV R3, UR5 ;  /* 0x0000000500037c02 */ /* 0x000fe80008000f00 */
[----:B------:R-:W2:Y:S01]  /*71c0*/  @!UP0 LDCU UR4, c[0x0][0x880] ;  /* 0x00011000ff0487ac */ /* 0x000ea20008000800 */
[----:B-1---5:R3:W5:Y:S02]  /*71d0*/  @P3 LDG.E R73, desc[UR8][R2.64] ;  /* 0x0000000802493981 */ /* 0x022764000c1e1900 */
[----:B--23--:R-:W-:Y:S02]  /*71e0*/  @!P3 IMAD.U32 R73, RZ, RZ, UR4 ;  /* 0x00000004ff49be24 */ /* 0x00cfe4000f8e00ff */
.L_x_131:
[----:B------:R-:W-:Y:S05]  /*71f0*/  @!P4 BRA `(.L_x_132) ;  /* 0x000000000024c947 */ /* 0x000fea0003800000 */
[----:B------:R-:W-:Y:S01]  /*7200*/  ISETP.NE.U32.AND P3, PT, R138, RZ, PT ;  /* 0x000000ff8a00720c */ /* 0x000fe20003f65070 */
[----:B------:R-:W2:Y:S03]  /*7210*/  LDCU.64 UR4, c[0x0][0x358] ;  /* 0x00006b00ff0477ac */ /* 0x000ea60008000a00 */
[----:B------:R-:W-:Y:S11]  /*7220*/  ISETP.NE.AND.EX P3, PT, R139, RZ, PT, P3 ;  /* 0x000000ff8b00720c */ /* 0x000ff60003f65330 */
[----:B------:R-:W-:Y:S02]  /*7230*/  @!UPT UIADD3 URZ, UPT, UPT, URZ, URZ, URZ ;  /* 0x000000fffffff290 */ /* 0x000fe4000fffe0ff */
[----:B------:R-:W3:Y:S01]  /*7240*/  @P3 LDC.64 R2, c[0x0][0x8a8] ;  /* 0x00022a00ff023b82 */ /* 0x000ee20000000a00 */
[----:B-1----:R-:W-:Y:S04]  /*7250*/  @P3 IMAD R0, R156, UR36, RZ ;  /* 0x000000249c003c24 */ /* 0x002fe8000f8e02ff */
[----:B---3--:R-:W-:Y:S05]  /*7260*/  @P3 IMAD.WIDE R2, R0, 0x4, R2 ;  /* 0x0000000400023825 */ /* 0x008fea00078e0202 */
[----:B--2--5:R2:W5:Y:S02]  /*7270*/  @P3 LDG.E R70, desc[UR4][R2.64] ;  /* 0x0000000402463981 */ /* 0x024564000c1e1900 */
[----:B--2---:R-:W3:Y:S02]  /*7280*/  @!P3 LDC R70, c[0x0][0x8a0] ;  /* 0x00022800ff46bb82 */ /* 0x004ee40000000800 */
.L_x_132:
[----:B-----5:R-:W-:Y:S01]  /*7290*/  FSETP.NEU.AND P4, PT, R73, RZ, PT ;  /* 0x000000ff4900720b */ /* 0x020fe20003f8d000 */
[----:B------:R-:W-:Y:S01]  /*72a0*/  BSSY B1, `(.L_x_133) ;  /* 0x0000047000017945 */ /* 0x000fe20003800000 */
[----:B------:R-:W-:Y:S01]  /*72b0*/  SEL R5, RZ, 0xffffffff, P2 ;  /* 0xffffffffff057807 */ /* 0x000fe20001000000 */
[----:B------:R-:W-:Y:S01]  /*72c0*/  IMAD.MOV.U32 R186, RZ, RZ, 0x1 ;  /* 0x00000001ffba7424 */ /* 0x000fe200078e00ff */
[----:B------:R-:W-:Y:S01]  /*72d0*/  LOP3.LUT P3, RZ, R158, 0xff, RZ, 0xc0, !PT ;  /* 0x000000ff9eff7812 */ /* 0x000fe2000786c0ff */
[----:B------:R-:W-:Y:S01]  /*72e0*/  IMAD R71, R68, 0x80, R69 ;  /* 0x0000008044477824 */ /* 0x000fe200078e0245 */
[----:B-1----:R-:W-:Y:S02]  /*72f0*/  @P1 SEL R0, RZ, 0xffffffff, P4 ;  /* 0xffffffffff001807 */ /* 0x002fe40002000000 */
[----:B------:R-:W-:Y:S02]  /*7300*/  CS2R R154, SRZ ;  /* 0x00000000009a7805 */ /* 0x000fe4000001ff00 */
[----:B------:R-:W-:Y:S02]  /*7310*/  LEA R3, R166, UR44, 0x3 ;  /* 0x0000002ca6037c11 */ /* 0x000fe4000f8e18ff */
[----:B------:R-:W-:Y:S02]  /*7320*/  CS2R R152, SRZ ;  /* 0x0000000000987805 */ /* 0x000fe4000001ff00 */
[----:B------:R-:W-:Y:S02]  /*7330*/  @P0 SEL R0, R5, R0, !P3 ;  /* 0x0000000005000207 */ /* 0x000fe40005800000 */
[----:B------:R-:W-:Y:S02]  /*7340*/  CS2R R150, SRZ ;  /* 0x0000000000967805 */ /* 0x000fe4000001ff00 */
[----:B------:R-:W-:Y:S02]  /*7350*/  LEA R161, R68, UR44, 0x3 ;  /* 0x0000002c44a17c11 */ /* 0x000fe4000f8e18ff */
[----:B------:R-:W-:Y:S02]  /*7360*/  CS2R R148, SRZ ;  /* 0x0000000000947805 */ /* 0x000fe4000001ff00 */
[----:B------:R-:W-:Y:S02]  /*7370*/  @P1 LOP3.LUT R0, R0, 0x1, RZ, 0xc0, !PT ;  /* 0x0000000100001812 */ /* 0x000fe400078ec0ff */
[----:B------:R-:W-:Y:S02]  /*7380*/  CS2R R146, SRZ ;  /* 0x0000000000927805 */ /* 0x000fe4000001ff00 */
[----:B------:R-:W-:Y:S02]  /*7390*/  SHF.L.U32 R4, R168, 0x1f, RZ ;  /* 0x0000001fa8047819 */ /* 0x000fe400000006ff */
[----:B------:R-:W-:Y:S02]  /*73a0*/  CS2R R144, SRZ ;  /* 0x0000000000907805 */ /* 0x000fe4000001ff00 */
[----:B------:R-:W-:Y:S02]  /*73b0*/  ISETP.NE.U32.OR P6, PT, R0, 0x1, !P1 ;  /* 0x000000010000780c */ /* 0x000fe40004fc5470 */
[----:B------:R-:W-:Y:S02]  /*73c0*/  CS2R R142, SRZ ;  /* 0x00000000008e7805 */ /* 0x000fe4000001ff00 */
[----:B------:R-:W-:Y:S02]  /*73d0*/  PLOP3.LUT P2, PT, PT, PT, UP1, 0x80, 0x8 ;  /* 0x000000000008781c */ /* 0x000fe40003f4f018 */
[----:B------:R-:W-:Y:S02]  /*73e0*/  CS2R R140, SRZ ;  /* 0x00000000008c7805 */ /* 0x000fe4000001ff00 */
[----:B------:R-:W-:Y:S02]  /*73f0*/  SEL R0, RZ, 0xffffffff, P4 ;  /* 0xffffffffff007807 */ /* 0x000fe40002000000 */
[----:B------:R-:W-:Y:S03]  /*7400*/  P2R R172, PR, RZ, 0x40 ;  /* 0x00000040ffac7803 */ /* 0x000fe60000000000 */
[----:B------:R-:W-:Y:S04]  /*7410*/  @P6 SHF.L.U32 R2, R165, 0x1f, RZ ;  /* 0x0000001fa5026819 */ /* 0x000fe800000006ff */
[----:B------:R-:W-:Y:S01]  /*7420*/  @P2 SEL R0, R5, R0, !P3 ;  /* 0x0000000005002207 */ /* 0x000fe20005800000 */
[----:B------:R-:W1:Y:S03]  /*7430*/  @P6 SYNCS.PHASECHK.TRANS64.TRYWAIT P1, [R3+URZ+0x200], R2 ;  /* 0x00020002030065a7 */ /* 0x000e6600080211ff */
[----:B------:R-:W-:Y:S04]  /*7440*/  LOP3.LUT R0, R0, 0x1, RZ, 0xc0, !PT ;  /* 0x0000000100007812 */ /* 0x000fe800078ec0ff */
[----:B------:R-:W-:Y:S04]  /*7450*/  ISETP.NE.U32.AND P5, PT, R0, 0x1, PT ;  /* 0x000000010000780c */ /* 0x000fe80003fa5070 */
[----:B------:R-:W-:Y:S01]  /*7460*/  P2R R187, PR, RZ, 0x20 ;  /* 0x00000020ffbb7803 */ /* 0x000fe20000000000 */
[----:B------:R2:W4:Y:S01]  /*7470*/  SYNCS.PHASECHK.TRANS64.TRYWAIT P0, [R161+URZ+0x250], R4 ;  /* 0x00025004a10075a7 */ /* 0x00052200080011ff */
[----:B-1----:R-:W-:Y:S01]  /*7480*/  @P6 SEL R186, RZ, 0x1, !P1 ;  /* 0x00000001ffba6807 */ /* 0x002fe20004800000 */
[----:B--2---:R-:W-:Y:S06]  /*7490*/  @!P6 BRA `(.L_x_134) ;  /* 0x00000000009ce947 */ /* 0x004fec0003800000 */
[----:B------:R-:W-:Y:S01]  /*74a0*/  @P5 IMAD R7, R166, 0x2000, R171 ;  /* 0x00002000a6075824 */ /* 0x000fe200078e02ab */
[----:B------:R-:W1:Y:S01]  /*74b0*/  S2R R0, SR_CgaCtaId ;  /* 0x0000000000007919 */ /* 0x000e620000008800 */
[----:B------:R-:W-:Y:S01]  /*74c0*/  ISETP.NE.AND P1, PT, R186, RZ, PT ;  /* 0x000000ffba00720c */ /* 0x000fe20003f25270 */
[----:B------:R-:W-:Y:S01]  /*74d0*/  BSSY B0, `(.L_x_135) ;  /* 0x0000010000007945 */ /* 0x000fe20003800000 */
[--C-:B------:R-:W-:Y:S01]  /*74e0*/  @P5 IMAD R8, R176, -0x10, R7.reuse ;  /* 0xfffffff0b0085824 */ /* 0x100fe200078e0207 */
[----:B------:R-:W-:Y:S01]  /*74f0*/  CS2R R142, SRZ ;  /* 0x00000000008e7805 */ /* 0x000fe2000001ff00 */
[----:B------:R-:W-:Y:S01]  /*7500*/  @P5 IMAD R6, R170, -0x10, R7 ;  /* 0xfffffff0aa065824 */ /* 0x000fe200078e0207 */
[----:B------:R-:W-:Y:S01]  /*7510*/  CS2R R140, SRZ ;  /* 0x00000000008c7805 */ /* 0x000fe2000001ff00 */
[----:B------:R-:W-:Y:S01]  /*7520*/  @P5 IMAD R5, R169, 0x10, R8 ;  /* 0x00000010a9055824 */ /* 0x000fe200078e0208 */
[----:B------:R-:W-:Y:S02]  /*7530*/  CS2R R150, SRZ ;  /* 0x0000000000967805 */ /* 0x000fe4000001ff00 */
[----:B------:R-:W-:Y:S02]  /*7540*/  CS2R R148, SRZ ;  /* 0x0000000000947805 */ /* 0x000fe4000001ff00 */
[----:B------:R-:W-:Y:S02]  /*7550*/  CS2R R146, SRZ ;  /* 0x0000000000927805 */ /* 0x000fe4000001ff00 */
[----:B------:R-:W-:Y:S02]  /*7560*/  CS2R R144, SRZ ;  /* 0x0000000000907805 */ /* 0x000fe4000001ff00 */
[----:B------:R-:W-:Y:S02]  /*7570*/  CS2R R154, SRZ ;  /* 0x00000000009a7805 */ /* 0x000fe4000001ff00 */
[----:B------:R-:W-:Y:S01]  /*7580*/  CS2R R152, SRZ ;  /* 0x0000000000987805 */ /* 0x000fe2000001ff00 */
[----:B------:R-:W-:Y:S06]  /*7590*/  @P1 BRA `(.L_x_136) ;  /* 0x00000000000c1947 */ /* 0x000fec0003800000 */
[----:B------:R-:W-:Y:S04]  /*75a0*/  SHF.L.U32 R2, R165, 0x1f, RZ ;  /* 0x0000001fa5027819 */ /* 0x000fe800000006ff */
[----:B------:R-:W2:Y:S02]  /*75b0*/  SYNCS.PHASECHK.TRANS64.TRYWAIT P1, [R3+URZ+0x200], R2 ;  /* 0x00020002030075a7 */ /* 0x000ea400080211ff */
[----:B--2---:R-:W-:Y:S05]  /*75c0*/  @!P1 BRA `(.L_x_137) ;  /* 0x0000004000109947 */ /* 0x004fea0003800000 */
.L_x_136:
[----:B------:R-:W-:Y:S05]  /*75d0*/  BSYNC B0 ;  /* 0x0000000000007941 */ /* 0x000fea0003800000 */
.L_x_135:
[----:B------:R-:W-:Y:S01]  /*75e0*/  ISETP.NE.AND P1, PT, R187, RZ, PT ;  /* 0x000000ffbb00720c */ /* 0x000fe20003f25270 */
[----:B--2---:R-:W-:Y:S02]  /*75f0*/  VIADD R3, R3, 0x210 ;  /* 0x0000021003037836 */ /* 0x004fe40000000000 */
[----:B------:R-:W-:Y:S03]  /*7600*/  VIADD R166, R166, 0x1 ;  /* 0x00000001a6a67836 */ /* 0x000fe60000000000 */
[----:B-1----:R-:W-:Y:S07]  /*7610*/  PRMT R0, R0, 0x654, R3 ;  /* 0x0000065400007816 */ /* 0x002fee0000000003 */
[----:B------:R1:W2:Y:S04]  /*7620*/  @P1 LDS.128 R140, [R7] ;  /* 0x00000000078c1984 */ /* 0x0002a80000000c00 */
[----:B------:R1:W1:Y:S04]  /*7630*/  @P1 LDS.128 R148, [R6+0x20] ;  /* 0x0000200006941984 */ /* 0x0002680000000c00 */
[----:B------:R1:W1:Y:S04]  /*7640*/  @P1 LDS.128 R144, [R8+0x10] ;  /* 0x0000100008901984 */ /* 0x0002680000000c00 */
[----:B------:R1:W1:Y:S01]  /*7650*/  @P1 LDS.128 R152, [R5+0x10] ;  /* 0x0000100005981984 */ /* 0x0002620000000c00 */
[C---:B------:R-:W-:Y:S01]  /*7660*/  ISETP.NE.AND P1, PT, R166.reuse, 0x2, PT ;  /* 0x00000002a600780c */ /* 0x040fe20003f25270 */
[----:B------:R-:W-:Y:S01]  /*7670*/  @!PT LDS RZ, [RZ] ;  /* 0x00000000fffff984 */ /* 0x000fe20000000800 */
[----:B------:R-:W-:Y:S01]  /*7680*/  @!PT LDS RZ, [RZ] ;  /* 0x00000000fffff984 */ /* 0x000fe20000000800 */
[----:B------:R-:W-:Y:S01]  /*7690*/  @!PT LDS RZ, [RZ] ;  /* 0x00000000fffff984 */ /* 0x000fe20000000800 */
[----:B------:R-:W-:Y:S01]  /*76a0*/  @!PT LDS RZ, [RZ] ;  /* 0x00000000fffff984 */ /* 0x000fe20000000800 */
[----:B------:R5:W-:Y:S06]  /*76b0*/  MEMBAR.ALL.CTA ;  /* 0x0000000000007992 */ /* 0x000bec0000008000 */
[----:B-----5:R-:W5:Y:S01]  /*76c0*/  FENCE.VIEW.ASYNC.S ;  /* 0x00000000000073c6 */ /* 0x020f620000000000 */
[----:B------:R-:W-:Y:S01]  /*76d0*/  SEL R166, R166, RZ, P1 ;  /* 0x000000ffa6a67207 */ /* 0x000fe20000800000 */
[----:B-----5:R5:W-:Y:S02]  /*76e0*/  SYNCS.ARRIVE.TRANS64.RED.A1T0 RZ, [R0+URZ], RZ ;  /* 0x000000ff00ff79a7 */ /* 0x020be400081004ff */
[----:B-----5:R-:W-:Y:S04]  /*76f0*/  SEL R0, RZ, 0x1, P1 ;  /* 0x00000001ff007807 */ /* 0x020fe80000800000 */
[----:B--2---:R-:W-:Y:S02]  /*7700*/  LOP3.LUT R165, R165, R0, RZ, 0x3c, !PT ;  /* 0x00000000a5a57212 */ /* 0x004fe400078e3cff */
.L_x_134:
[----:B------:R-:W-:Y:S05]  /*7710*/  BSYNC B1 ;  /* 0x0000000000017941 */ /* 0x000fea0003800000 */
.L_x_133:
[----:B------:R-:W-:Y:S04]  /*7720*/  SHF.R.U32.HI R0, RZ, 0x15, R71 ;  /* 0x00000015ff007819 */ /* 0x000fe80000011647 */
[----:B------:R-:W-:Y:S01]  /*7730*/  LOP3.LUT P1, RZ, R0, 0x3, R159, 0x48, !PT ;  /* 0x0000000300ff7812 */ /* 0x000fe2000782489f */
[----:B------:R-:W-:Y:S01]  /*7740*/  @!UPT UIADD3 URZ, UPT, UPT, URZ, URZ, URZ ;  /* 0x000000fffffff290 */ /* 0x000fe2000fffe0ff */
[----:B----4-:R-:W-:Y:S11]  /*7750*/  @P0 BRA `(.L_x_138) ;  /* 0x0000000000080947 */ /* 0x010ff60003800000 */
[----:B------:R-:W2:Y:S02]  /*7760*/  SYNCS.PHASECHK.TRANS64.TRYWAIT P0, [R161+URZ+0x250], R4 ;  /* 0x00025004a10075a7 */ /* 0x000ea400080011ff */
[----:B--2---:R-:W-:Y:S05]  /*7770*/  @!P0 BRA `(.L_x_139) ;  /* 0x0000003c00b88947 */ /* 0x004fea0003800000 */
.L_x_138:
[----:B------:R-:W-:Y:S04]  /*7780*/  BSSY.RECONVERGENT B6, `(.L_x_140) ;  /* 0x0000012000067945 */ /* 0x000fe80003800200 */
[----:B------:R-:W-:Y:S05]  /*7790*/  @!P1 BRA `(.L_x_141) ;  /* 0x0000000000409947 */ /* 0x000fea0003800000 */
[----:B------:R-:W4:Y:S01]  /*77a0*/  LDCU.64 UR8, c[0x4][0x70] ;  /* 0x01000e00ff0877ac */ /* 0x000f220008000a00 */
[----:B------:R-:W-:Y:S01]  /*77b0*/  MOV R3, 0x0 ;  /* 0x0000000000037802 */ /* 0x000fe20000000f00 */
[----:B------:R-:W-:Y:S02]  /*77c0*/  HFMA2 R12, -RZ, RZ, 0, 5.9604644775390625e-08 ;  /* 0x00000001ff0c7431 */ /* 0x000fe400000001ff */
[----:B-1----:R-:W-:Y:S02]  /*77d0*/  IMAD.MOV.U32 R8, RZ, RZ, 0x192 ;  /* 0x00000192ff087424 */ /* 0x002fe400078e00ff */
[----:B------:R-:W-:Y:S01]  /*77e0*/  IMAD.MOV.U32 R13, RZ, RZ, RZ ;  /* 0x000000ffff0d7224 */ /* 0x000fe200078e00ff */
[----:B------:R-:W1:Y:S01]  /*77f0*/  LDCU.64 UR6, c[0x4][0x78] ;  /* 0x01000f00ff0677ac */ /* 0x000e620008000a00 */
[----:B------:R-:W3:Y:S01]  /*7800*/  LDC.64 R2, c[0x4][R3] ;  /* 0x0100000003027b82 */ /* 0x000ee20000000a00 */
[----:B------:R-:W5:Y:S01]  /*7810*/  LDCU.64 UR4, c[0x4][0x10] ;  /* 0x01000200ff0477ac */ /* 0x000f620008000a00 */
[----:B----4-:R-:W-:Y:S01]  /*7820*/  MOV R5, UR9 ;  /* 0x0000000900057c02 */ /* 0x010fe20008000f00 */
[----:B--2---:R-:W-:Y:S01]  /*7830*/  IMAD.U32 R4, RZ, RZ, UR8 ;  /* 0x00000008ff047e24 */ /* 0x004fe2000f8e00ff */
[----:B-1----:R-:W-:Y:S01]  /*7840*/  MOV R7, UR7 ;  /* 0x0000000700077c02 */ /* 0x002fe20008000f00 */
[----:B------:R-:W-:Y:S01]  /*7850*/  IMAD.U32 R6, RZ, RZ, UR6 ;  /* 0x00000006ff067e24 */ /* 0x000fe2000f8e00ff */
[----:B-----5:R-:W-:Y:S01]  /*7860*/  MOV R11, UR5 ;  /* 0x00000005000b7c02 */ /* 0x020fe20008000f00 */
[----:B------:R-:W-:Y:S02]  /*7870*/  IMAD.U32 R10, RZ, RZ, UR4 ;  /* 0x00000004ff0a7e24 */ /* 0x000fe4000f8e00ff */
[----:B------:R-:W-:Y:S07]  /*7880*/  LEPC R20, `(.L_x_141) ;  /* 0x000000001014794e */ /* 0x000fee0000000000 */
[----:B---3--:R-:W-:Y:S05]  /*7890*/  CALL.ABS.NOINC R2 ;  /* 0x0000000002007343 */ /* 0x008fea0003c00000 */
.L_x_141:
[----:B------:R-:W-:Y:S05]  /*78a0*/  BSYNC.RECONVERGENT B6 ;  /* 0x0000000000067941 */ /* 0x000fea0003800200 */
.L_x_140:
[-C--:B------:R-:W-:Y:S01]  /*78b0*/  F2FP.F16.E5M2.UNPACK_B R74, R140.reuse ;  /* 0x0000008cff4a723e */ /* 0x080fe200020004ff */
[----:B------:R-:W-:Y:S05]  /*78c0*/  WARPSYNC.ALL ;  /* 0x0000000000007948 */ /* 0x000fea0003800000 */
[----:B------:R-:W-:Y:S01]  /*78d0*/  R2UR UR4, R71 ;  /* 0x00000000470472ca */ /* 0x000fe200000e0000 */
[--C-:B------:R-:W-:Y:S01]  /*78e0*/  HADD2.F32 R72, -RZ, R74.reuse.H0_H0 ;  /* 0x2000004aff487230 */ /* 0x100fe20000004100 */
[----:B------:R-:W-:Y:S01]  /*78f0*/  F2FP.F16.E5M2.UNPACK_B R76, R140.H1 ;  /* 0x0000008cff4c723e */ /* 0x000fe200030004ff */
[----:B------:R-:W-:Y:S01]  /*7900*/  HADD2.F32 R75, -RZ, R74.H1_H1 ;  /* 0x3000004aff4b7230 */ /* 0x000fe20000004100 */
[-C--:B------:R-:W-:Y:S01]  /*7910*/  F2FP.F16.E5M2.UNPACK_B R78, R141.reuse ;  /* 0x0000008dff4e723e */ /* 0x080fe200020004ff */
[----:B------:R-:W-:Y:S01]  /*7920*/  BSSY.RECONVERGENT B0, `(.L_x_142) ;  /* 0x000011d000007945 */ /* 0x000fe20003800200 */
[----:B------:R-:W-:Y:S01]  /*7930*/  F2FP.F16.E5M2.UNPACK_B R80, R141.H1 ;  /* 0x0000008dff50723e */ /* 0x000fe200030004ff */
[----:B------:R-:W-:Y:S01]  /*7940*/  HADD2.F32 R74, -RZ, R76.H0_H0 ;  /* 0x2000004cff4a7230 */ /* 0x000fe20000004100 */
[-C--:B------:R-:W-:Y:S01]  /*7950*/  F2FP.F16.E5M2.UNPACK_B R82, R142.reuse ;  /* 0x0000008eff52723e */ /* 0x080fe200020004ff */
[--C-:B------:R-:W-:Y:S01]  /*7960*/  HADD2.F32 R77, -RZ, R78.reuse.H0_H0 ;  /* 0x2000004eff4d7230 */ /* 0x100fe20000004100 */
[----:B------:R-:W-:Y:S01]  /*7970*/  F2FP.F16.E5M2.UNPACK_B R84, R142.H1 ;  /* 0x0000008eff54723e */ /* 0x000fe200030004ff */
[----:B------:R-:W-:Y:S01]  /*7980*/  HADD2.F32 R78, -RZ, R78.H1_H1 ;  /* 0x3000004eff4e7230 */ /* 0x000fe20000004100 */
[-C--:B------:R-:W-:Y:S01]  /*7990*/  F2FP.F16.E5M2.UNPACK_B R86, R143.reuse ;  /* 0x0000008fff56723e */ /* 0x080fe200020004ff */
[----:B-12---:R-:W3:Y:S01]  /*79a0*/  LDTM.x64 R4, tmem[UR4] ;  /* 0x00000004000479ee */ /* 0x006ee20008340000 */
[----:B------:R-:W-:Y:S01]  /*79b0*/  F2FP.F16.E5M2.UNPACK_B R88, R143.H1 ;  /* 0x0000008fff58723e */ /* 0x000fe200030004ff */
[----:B------:R-:W-:Y:S01]  /*79c0*/  HADD2.F32 R76, -RZ, R76.H1_H1 ;  /* 0x3000004cff4c7230 */ /* 0x000fe20000004100 */
[-C--:B------:R-:W-:Y:S01]  /*79d0*/  F2FP.F16.E5M2.UNPACK_B R90, R144.reuse ;  /* 0x00000090ff5a723e */ /* 0x080fe200020004ff */
[----:B------:R-:W-:Y:S01]  /*79e0*/  HADD2.F32 R79, -RZ, R80.H0_H0 ;  /* 0x20000050ff4f7230 */ /* 0x000fe20000004100 */
[----:B------:R-:W-:Y:S01]  /*79f0*/  F2FP.F16.E5M2.UNPACK_B R92, R144.H1 ;  /* 0x00000090ff5c723e */ /* 0x000fe200030004ff */
[--C-:B------:R-:W-:Y:S01]  /*7a00*/  HADD2.F32 R81, -RZ, R82.reuse.H0_H0 ;  /* 0x20000052ff517230 */ /* 0x100fe20000004100 */
[----:B------:R-:W-:Y:S01]  /*7a10*/  ISETP.NE.AND P6, PT, R172, RZ, PT ;  /* 0x000000ffac00720c */ /* 0x000fe20003fc5270 */
[----:B------:R-:W-:Y:S01]  /*7a20*/  HADD2.F32 R82, -RZ, R82.H1_H1 ;  /* 0x30000052ff527230 */ /* 0x000fe20000004100 */
[----:B------:R-:W-:Y:S01]  /*7a30*/  SHF.L.U32 R196, R164, 0x4, RZ ;  /* 0x00000004a4c47819 */ /* 0x000fe200000006ff */
[--C-:B------:R-:W-:Y:S01]  /*7a40*/  HADD2.F32 R85, -RZ, R86.reuse.H0_H0 ;  /* 0x20000056ff557230 */ /* 0x100fe20000004100 */
[----:B------:R-:W-:Y:S01]  /*7a50*/  SHF.L.U32 R200, R163, 0x4, RZ ;  /* 0x00000004a3c87819 */ /* 0x000fe200000006ff */
[----:B------:R-:W-:Y:S01]  /*7a60*/  HADD2.F32 R86, -RZ, R86.H1_H1 ;  /* 0x30000056ff567230 */ /* 0x000fe20000004100 */
[C---:B------:R-:W-:Y:S01]  /*7a70*/  IADD3 R179, PT, PT, R171.reuse, R196, RZ ;  /* 0x000000c4abb37210 */ /* 0x040fe20007ffe0ff */
[--C-:B------:R-:W-:Y:S01]  /*7a80*/  HADD2.F32 R89, -RZ, R90.reuse.H0_H0 ;  /* 0x2000005aff597230 */ /* 0x100fe20000004100 */
[----:B------:R-:W-:Y:S01]  /*7a90*/  IADD3 R185, PT, PT, R171, R200, RZ ;  /* 0x000000c8abb97210 */ /* 0x000fe20007ffe0ff */
[----:B------:R-:W-:Y:S01]  /*7aa0*/  HADD2.F32 R90, -RZ, R90.H1_H1 ;  /* 0x3000005aff5a7230 */ /* 0x000fe20000004100 */
[----:B------:R-:W-:Y:S01]  /*7ab0*/  SHF.L.U32 R198, R169, 0x4, RZ ;  /* 0x00000004a9c67819 */ /* 0x000fe200000006ff */
[----:B------:R-:W-:Y:S01]  /*7ac0*/  HADD2.F32 R80, -RZ, R80.H1_H1 ;  /* 0x30000050ff507230 */ /* 0x000fe20000004100 */
[----:B------:R-:W-:Y:S01]  /*7ad0*/  F2FP.F16.E5M2.UNPACK_B R94, R145 ;  /* 0x00000091ff5e723e */ /* 0x000fe200020004ff */
[--C-:B------:R-:W-:Y:S01]  /*7ae0*/  HADD2.F32 R83, -RZ, R84.reuse.H0_H0 ;  /* 0x20000054ff537230 */ /* 0x100fe20000004100 */
[----:B------:R-:W-:Y:S01]  /*7af0*/  IADD3 R184, PT, PT, R198, R179, RZ ;  /* 0x000000b3c6b87210 */ /* 0x000fe20007ffe0ff */
[----:B------:R-:W-:Y:S01]  /*7b00*/  HADD2.F32 R84, -RZ, R84.H1_H1 ;  /* 0x30000054ff547230 */ /* 0x000fe20000004100 */
[----:B------:R-:W-:Y:S01]  /*7b10*/  F2FP.F16.E5M2.UNPACK_B R98, R146 ;  /* 0x00000092ff62723e */ /* 0x000fe200020004ff */
[C---:B---3--:R-:W-:Y:S01]  /*7b20*/  FMUL R0, R70.reuse, R4 ;  /* 0x0000000446007220 */ /* 0x048fe20000400000 */
[C---:B------:R-:W-:Y:S01]  /*7b30*/  FMUL R2, R70.reuse, R5 ;  /* 0x0000000546027220 */ /* 0x040fe20000400000 */
[C---:B------:R-:W-:Y:S01]  /*7b40*/  FMUL R4, R70.reuse, R8 ;  /* 0x0000000846047220 */ /* 0x040fe20000400000 */
[C---:B------:R-:W-:Y:S01]  /*7b50*/  FMUL R5, R70.reuse, R9 ;  /* 0x0000000946057220 */ /* 0x040fe20000400000 */
[C---:B------:R-:W-:Y:S01]  /*7b60*/  FFMA R0, R73.reuse, R72, R0 ;  /* 0x0000004849007223 */ /* 0x040fe20000000000 */
[C---:B------:R-:W-:Y:S01]  /*7b70*/  FFMA R2, R73.reuse, R75, R2 ;  /* 0x0000004b49027223 */ /* 0x040fe20000000002 */
[C---:B------:R-:W-:Y:S01]  /*7b80*/  FMUL R8, R70.reuse, R12 ;  /* 0x0000000c46087220 */ /* 0x040fe20000400000 */
[C---:B------:R-:W-:Y:S01]  /*7b90*/  FMUL R9, R70.reuse, R13 ;  /* 0x0000000d46097220 */ /* 0x040fe20000400000 */
[C---:B------:R-:W-:Y:S01]  /*7ba0*/  FMUL R12, R70.reuse, R16 ;  /* 0x00000010460c7220 */ /* 0x040fe20000400000 */
[C---:B------:R-:W-:Y:S01]  /*7bb0*/  FMUL R13, R70.reuse, R17 ;  /* 0x00000011460d7220 */ /* 0x040fe20000400000 */
[C---:B------:R-:W-:Y:S01]  /*7bc0*/  FMUL R16, R70.reuse, R20 ;  /* 0x0000001446107220 */ /* 0x040fe20000400000 */
[C---:B------:R-:W-:Y:S01]  /*7bd0*/  FMUL R17, R70.reuse, R21 ;  /* 0x0000001546117220 */ /* 0x040fe20000400000 */
[--C-:B------:R-:W-:Y:S02]  /*7be0*/  HADD2.F32 R93, -RZ, R94.reuse.H0_H0 ;  /* 0x2000005eff5d7230 */ /* 0x100fe40000004100 */
[C---:B------:R-:W-:Y:S01]  /*7bf0*/  FMUL R20, R70.reuse, R24 ;  /* 0x0000001846147220 */ /* 0x040fe20000400000 */
[----:B------:R-:W-:Y:S02]  /*7c00*/  HADD2.F32 R94, -RZ, R94.H1_H1 ;  /* 0x3000005eff5e7230 */ /* 0x000fe40000004100 */
[C---:B------:R-:W-:Y:S01]  /*7c10*/  FMUL R21, R70.reuse, R25 ;  /* 0x0000001946157220 */ /* 0x040fe20000400000 */
[--C-:B------:R-:W-:Y:S02]  /*7c20*/  HADD2.F32 R97, -RZ, R98.reuse.H0_H0 ;  /* 0x20000062ff617230 */ /* 0x100fe40000004100 */
[C---:B------:R-:W-:Y:S01]  /*7c30*/  FMUL R24, R70.reuse, R28 ;  /* 0x0000001c46187220 */ /* 0x040fe20000400000 */
[----:B------:R-:W-:Y:S02]  /*7c40*/  HADD2.F32 R98, -RZ, R98.H1_H1 ;  /* 0x30000062ff627230 */ /* 0x000fe40000004100 */
[C---:B------:R-:W-:Y:S01]  /*7c50*/  FMUL R25, R70.reuse, R29 ;  /* 0x0000001d46197220 */ /* 0x040fe20000400000 */
[C---:B------:R-:W-:Y:S01]  /*7c60*/  FMUL R28, R70.reuse, R32 ;  /* 0x00000020461c7220 */ /* 0x040fe20000400000 */
[C---:B------:R-:W-:Y:S01]  /*7c70*/  FMUL R29, R70.reuse, R33 ;  /* 0x00000021461d7220 */ /* 0x040fe20000400000 */
[C---:B------:R-:W-:Y:S01]  /*7c80*/  FMUL R32, R70.reuse, R36 ;  /* 0x0000002446207220 */ /* 0x040fe20000400000 */
[----:B------:R-:W-:Y:S01]  /*7c90*/  F2FP.F16.E5M2.UNPACK_B R96, R145.H1 ;  /* 0x00000091ff60723e */ /* 0x000fe200030004ff */
[C---:B------:R-:W-:Y:S01]  /*7ca0*/  FMUL R33, R70.reuse, R37 ;  /* 0x0000002546217220 */ /* 0x040fe20000400000 */
[C---:B------:R-:W-:Y:S01]  /*7cb0*/  FMUL R36, R70.reuse, R40 ;  /* 0x0000002846247220 */ /* 0x040fe20000400000 */
[----:B------:R-:W-:Y:S01]  /*7cc0*/  F2FP.F16.E5M2.UNPACK_B R100, R146.H1 ;  /* 0x00000092ff64723e */ /* 0x000fe200030004ff */
[C---:B------:R-:W-:Y:S01]  /*7cd0*/  FMUL R37, R70.reuse, R41 ;  /* 0x0000002946257220 */ /* 0x040fe20000400000 */
[C---:B------:R-:W-:Y:S01]  /*7ce0*/  FMUL R40, R70.reuse, R44 ;  /* 0x0000002c46287220 */ /* 0x040fe20000400000 */
[----:B------:R-:W-:Y:S01]  /*7cf0*/  F2FP.F16.E5M2.UNPACK_B R102, R147 ;  /* 0x00000093ff66723e */ /* 0x000fe200020004ff */
[C---:B------:R-:W-:Y:S01]  /*7d00*/  FMUL R41, R70.reuse, R45 ;  /* 0x0000002d46297220 */ /* 0x040fe20000400000 */
[C---:B------:R-:W-:Y:S01]  /*7d10*/  FMUL R44, R70.reuse, R48 ;  /* 0x00000030462c7220 */ /* 0x040fe20000400000 */
[----:B------:R-:W-:Y:S01]  /*7d20*/  F2FP.F16.E5M2.UNPACK_B R104, R147.H1 ;  /* 0x00000093ff68723e */ /* 0x000fe200030004ff */
[C---:B------:R-:W-:Y:S01]  /*7d30*/  FMUL R45, R70.reuse, R49 ;  /* 0x00000031462d7220 */ /* 0x040fe20000400000 */
[--C-:B------:R-:W-:Y:S02]  /*7d40*/  HADD2.F32 R101, -RZ, R102.reuse.H0_H0 ;  /* 0x20000066ff657230 */ /* 0x100fe40000004100 */
[C---:B------:R-:W-:Y:S01]  /*7d50*/  FMUL R48, R70.reuse, R52 ;  /* 0x0000003446307220 */ /* 0x040fe20000400000 */
[----:B------:R-:W-:Y:S01]  /*7d60*/  F2FP.F16.E5M2.UNPACK_B R106, R148 ;  /* 0x00000094ff6a723e */ /* 0x000fe200020004ff */
[----:B------:R-:W-:Y:S02]  /*7d70*/  HADD2.F32 R102, -RZ, R102.H1_H1 ;  /* 0x30000066ff667230 */ /* 0x000fe40000004100 */
[C---:B------:R-:W-:Y:S01]  /*7d80*/  FMUL R49, R70.reuse, R53 ;  /* 0x0000003546317220 */ /* 0x040fe20000400000 */
[C---:B------:R-:W-:Y:S01]  /*7d90*/  FMUL R52, R70.reuse, R56 ;  /* 0x0000003846347220 */ /* 0x040fe20000400000 */
[----:B------:R-:W-:Y:S01]  /*7da0*/  F2FP.F16.E5M2.UNPACK_B R108, R148.H1 ;  /* 0x00000094ff6c723e */ /* 0x000fe200030004ff */
[--C-:B------:R-:W-:Y:S02]  /*7db0*/  HADD2.F32 R105, -RZ, R106.reuse.H0_H0 ;  /* 0x2000006aff697230 */ /* 0x100fe40000004100 */
[C---:B------:R-:W-:Y:S01]  /*7dc0*/  FMUL R53, R70.reuse, R57 ;  /* 0x0000003946357220 */ /* 0x040fe20000400000 */
[----:B------:R-:W-:Y:S02]  /*7dd0*/  HADD2.F32 R106, -RZ, R106.H1_H1 ;  /* 0x3000006aff6a7230 */ /* 0x000fe40000004100 */
        /* <DEDUP_REMOVED lines=11> */
[C---:B------:R-:W-:Y:S01]  /*7e90*/  FFMA R3, R73.reuse, R74, R3 ;  /* 0x0000004a49037223 */ /* 0x040fe20000000003 */
[----:B------:R-:W-:Y:S01]  /*7ea0*/  F2FP.F16.E5M2.UNPACK_B R116, R150.H1 ;  /* 0x00000096ff74723e */ /* 0x000fe200030004ff */
[--C-:B------:R-:W-:Y:S02]  /*7eb0*/  HADD2.F32 R113, -RZ, R114.reuse.H0_H0 ;  /* 0x20000072ff717230 */ /* 0x100fe40000004100 */
[C---:B------:R-:W-:Y:S01]  /*7ec0*/  FFMA R7, R73.reuse, R76, R7 ;  /* 0x0000004c49077223 */ /* 0x040fe20000000007 */
[C---:B------:R-:W-:Y:S01]  /*7ed0*/  FFMA R4, R73.reuse, R77, R4 ;  /* 0x0000004d49047223 */ /* 0x040fe20000000004 */
[----:B------:R-:W-:Y:S01]  /*7ee0*/  F2FP.F16.E5M2.UNPACK_B R118, R151 ;  /* 0x00000097ff76723e */ /* 0x000fe200020004ff */
[----:B------:R-:W-:Y:S01]  /*7ef0*/  FFMA R5, R73, R78, R5 ;  /* 0x0000004e49057223 */ /* 0x000fe20000000005 */
[----:B------:R-:W-:Y:S01]  /*7f00*/  HADD2.F32 R114, -RZ, R114.H1_H1 ;  /* 0x30000072ff727230 */ /* 0x000fe20000004100 */
[----:B------:R-:W-:Y:S01]  /*7f10*/  F2FP.SATFINITE.E5M2.F32.PACK_AB_MERGE_C R173, R7, R3, RZ ;  /* 0x0000000307ad723e */ /* 0x000fe200048060ff */
[C---:B------:R-:W-:Y:S01]  /*7f20*/  FMUL R6, R70.reuse, R10 ;  /* 0x0000000a46067220 */ /* 0x040fe20000400000 */
[--C-:B------:R-:W-:Y:S02]  /*7f30*/  HADD2.F32 R117, -RZ, R118.reuse.H0_H0 ;  /* 0x20000076ff757230 */ /* 0x100fe40000004100 */
[----:B------:R-:W-:Y:S01]  /*7f40*/  FMUL R11, R70, R11 ;  /* 0x0000000b460b7220 */ /* 0x000fe20000400000 */
[----:B------:R-:W-:Y:S01]  /*7f50*/  F2FP.SATFINITE.E5M2.F32.PACK_AB_MERGE_C R172, R2, R0, R173 ;  /* 0x0000000002ac723e */ /* 0x000fe200048060ad */
[C---:B------:R-:W-:Y:S01]  /*7f60*/  FFMA R6, R73.reuse, R79, R6 ;  /* 0x0000004f49067223 */ /* 0x040fe20000000006 */
[----:B------:R-:W-:Y:S02]  /*7f70*/  HADD2.F32 R118, -RZ, R118.H1_H1 ;  /* 0x30000076ff767230 */ /* 0x000fe40000004100 */
[C---:B------:R-:W-:Y:S01]  /*7f80*/  FFMA R11, R73.reuse, R80, R11 ;  /* 0x00000050490b7223 */ /* 0x040fe2000000000b */
[C---:B------:R-:W-:Y:S01]  /*7f90*/  FFMA R8, R73.reuse, R81, R8 ;  /* 0x0000005149087223 */ /* 0x040fe20000000008 */
[----:B------:R-:W-:Y:S01]  /*7fa0*/  F2FP.F16.E5M2.UNPACK_B R120, R151.H1 ;  /* 0x00000097ff78723e */ /* 0x000fe200030004ff */
[----:B------:R-:W-:Y:S01]  /*7fb0*/  FFMA R9, R73, R82, R9 ;  /* 0x0000005249097223 */ /* 0x000fe20000000009 */
[C---:B------:R-:W-:Y:S01]  /*7fc0*/  FMUL R10, R70.reuse, R14 ;  /* 0x0000000e460a7220 */ /* 0x040fe20000400000 */
[----:B------:R-:W-:Y:S01]  /*7fd0*/  F2FP.F16.E5M2.UNPACK_B R122, R152 ;  /* 0x00000098ff7a723e */ /* 0x000fe200020004ff */
[C---:B------:R-:W-:Y:S01]  /*7fe0*/  FMUL R15, R70.reuse, R15 ;  /* 0x0000000f460f7220 */ /* 0x040fe20000400000 */
[----:B------:R-:W-:Y:S01]  /*7ff0*/  HADD2.F32 R87, -RZ, R88.H0_H0 ;  /* 0x20000058ff577230 */ /* 0x000fe20000004100 */
[----:B------:R-:W-:Y:S01]  /*8000*/  F2FP.SATFINITE.E5M2.F32.PACK_AB_MERGE_C R174, R11, R6, RZ ;  /* 0x000000060bae723e */ /* 0x000fe200048060ff */
[C---:B------:R-:W-:Y:S01]  /*8010*/  FFMA R10, R73.reuse, R83, R10 ;  /* 0x00000053490a7223 */ /* 0x040fe2000000000a */
[C---:B------:R-:W-:Y:S01]  /*8020*/  FFMA R15, R73.reuse, R84, R15 ;  /* 0x00000054490f7223 */ /* 0x040fe2000000000f */
[C---:B------:R-:W-:Y:S01]  /*8030*/  FFMA R12, R73.reuse, R85, R12 ;  /* 0x00000055490c7223 */ /* 0x040fe2000000000c */
[----:B------:R-:W-:Y:S01]  /*8040*/  F2FP.F16.E5M2.UNPACK_B R124, R152.H1 ;  /* 0x00000098ff7c723e */ /* 0x000fe200030004ff */
[----:B------:R-:W-:Y:S01]  /*8050*/  FFMA R13, R73, R86, R13 ;  /* 0x00000056490d7223 */ /* 0x000fe2000000000d */
[----:B------:R-:W-:Y:S01]  /*8060*/  F2FP.SATFINITE.E5M2.F32.PACK_AB_MERGE_C R173, R5, R4, R174 ;  /* 0x0000000405ad723e */ /* 0x000fe200048060ae */
[--C-:B------:R-:W-:Y:S01]  /*8070*/  HADD2.F32 R121, -RZ, R122.reuse.H0_H0 ;  /* 0x2000007aff797230 */ /* 0x100fe20000004100 */
[----:B------:R-:W-:Y:S01]  /*8080*/  F2FP.SATFINITE.E5M2.F32.PACK_AB_MERGE_C R174, R15, R10, RZ ;  /* 0x0000000a0fae723e */ /* 0x000fe200048060ff */
[----:B------:R-:W-:Y:S02]  /*8090*/  HADD2.F32 R122, -RZ, R122.H1_H1 ;  /* 0x3000007aff7a7230 */ /* 0x000fe40000004100 */
[C---:B------:R-:W-:Y:S01]  /*80a0*/  FMUL R14, R70.reuse, R18 ;  /* 0x00000012460e7220 */ /* 0x040fe20000400000 */
[----:B------:R-:W-:Y:S01]  /*80b0*/  HADD2.F32 R88, -RZ, R88.H1_H1 ;  /* 0x30000058ff587230 */ /* 0x000fe20000004100 */
[----:B------:R-:W-:Y:S01]  /*80c0*/  F2FP.SATFINITE.E5M2.F32.PACK_AB_MERGE_C R174, R9, R8, R174 ;  /* 0x0000000809ae723e */ /* 0x000fe200048060ae */
[C---:B------:R-:W-:Y:S01]  /*80d0*/  FMUL R19, R70.reuse, R19 ;  /* 0x0000001346137220 */ /* 0x040fe20000400000 */
[--C-:B------:R-:W-:Y:S02]  /*80e0*/  HADD2.F32 R91, -RZ, R92.reuse.H0_H0 ;  /* 0x2000005cff5b7230 */ /* 0x100fe40000004100 */
[C---:B------:R-:W-:Y:S01]  /*80f0*/  FFMA R14, R73.reuse, R87, R14 ;  /* 0x00000057490e7223 */ /* 0x040fe2000000000e */
[----:B------:R-:W-:Y:S02]  /*8100*/  HADD2.F32 R92, -RZ, R92.H1_H1 ;  /* 0x3000005cff5c7230 */ /* 0x000fe40000004100 */
[C---:B------:R-:W-:Y:S01]  /*8110*/  FFMA R19, R73.reuse, R88, R19 ;  /* 0x0000005849137223 */ /* 0x040fe20000000013 */
[C---:B------:R-:W-:Y:S01]  /*8120*/  FFMA R16, R73.reuse, R89, R16 ;  /* 0x0000005949107223 */ /* 0x040fe20000000010 */
        /* <DEDUP_REMOVED lines=17> */
[----:B------:R1:W-:Y:S01]  /*8240*/  STS.128 [R137+UR44+0x4400], R172 ;  /* 0x004400ac89007988 */ /* 0x0003e20008000c2c */
[----:B------:R-:W-:Y:S01]  /*8250*/  F2FP.SATFINITE.E5M2.F32.PACK_AB_MERGE_C R180, R17, R16, R180 ;  /* 0x0000001011b4723e */ /* 0x000fe200048060b4 */
[C---:B------:R-:W-:Y:S01]  /*8260*/  FFMA R22, R73.reuse, R95, R22 ;  /* 0x0000005f49167223 */ /* 0x040fe20000000016 */
[C---:B------:R-:W-:Y:S01]  /*8270*/  FMUL R27, R70.reuse, R27 ;  /* 0x0000001b461b7220 */ /* 0x040fe20000400000 */
[--C-:B------:R-:W-:Y:S02]  /*8280*/  HADD2.F32 R99, -RZ, R100.reuse.H0_H0 ;  /* 0x20000064ff637230 */ /* 0x100fe40000004100 */
[C---:B------:R-:W-:Y:S01]  /*8290*/  FMUL R26, R70.reuse, R30 ;  /* 0x0000001e461a7220 */ /* 0x040fe20000400000 */
[----:B------:R-:W-:Y:S02]  /*82a0*/  HADD2.F32 R100, -RZ, R100.H1_H1 ;  /* 0x30000064ff647230 */ /* 0x000fe40000004100 */
[C---:B------:R-:W-:Y:S01]  /*82b0*/  FFMA R27, R73.reuse, R96, R27 ;  /* 0x00000060491b7223 */ /* 0x040fe2000000001b */
[C---:B------:R-:W-:Y:S01]  /*82c0*/  FFMA R24, R73.reuse, R97, R24 ;  /* 0x0000006149187223 */ /* 0x040fe20000000018 */
[C---:B------:R-:W-:Y:S01]  /*82d0*/  FFMA R25, R73.reuse, R98, R25 ;  /* 0x0000006249197223 */ /* 0x040fe20000000019 */
[----:B------:R-:W-:Y:S01]  /*82e0*/  F2FP.F16.E5M2.UNPACK_B R130, R154 ;  /* 0x0000009aff82723e */ /* 0x000fe200020004ff */
[----:B------:R-:W-:Y:S01]  /*82f0*/  FFMA R26, R73, R99, R26 ;  /* 0x00000063491a7223 */ /* 0x000fe2000000001a */
[----:B------:R-:W-:Y:S01]  /*8300*/  F2FP.SATFINITE.E5M2.F32.PACK_AB_MERGE_C R181, R27, R22, RZ ;  /* 0x000000161bb5723e */ /* 0x000fe200048060ff */
[C---:B------:R-:W-:Y:S01]  /*8310*/  FMUL R31, R70.reuse, R31 ;  /* 0x0000001f461f7220 */ /* 0x040fe20000400000 */
[--C-:B------:R-:W-:Y:S02]  /*8320*/  HADD2.F32 R103, -RZ, R104.reuse.H0_H0 ;  /* 0x20000068ff677230 */ /* 0x100fe40000004100 */
[C---:B------:R-:W-:Y:S01]  /*8330*/  FMUL R30, R70.reuse, R34 ;  /* 0x00000022461e7220 */ /* 0x040fe20000400000 */
[----:B------:R-:W-:Y:S01]  /*8340*/  HADD2.F32 R104, -RZ, R104.H1_H1 ;  /* 0x30000068ff687230 */ /* 0x000fe20000004100 */
[----:B------:R-:W-:Y:S01]  /*8350*/  F2FP.SATFINITE.E5M2.F32.PACK_AB_MERGE_C R181, R21, R20, R181 ;  /* 0x0000001415b5723e */ /* 0x000fe200048060b5 */
[C---:B------:R-:W-:Y:S01]  /*8360*/  FFMA R31, R73.reuse, R100, R31 ;  /* 0x00000064491f7223 */ /* 0x040fe2000000001f */
[C---:B------:R-:W-:Y:S01]  /*8370*/  FFMA R28, R73.reuse, R101, R28 ;  /* 0x00000065491c7223 */ /* 0x040fe2000000001c */
[C---:B------:R-:W-:Y:S01]  /*8380*/  FFMA R29, R73.reuse, R102, R29 ;  /* 0x00000066491d7223 */ /* 0x040fe2000000001d */
[----:B------:R-:W-:Y:S01]  /*8390*/  F2FP.F16.E5M2.UNPACK_B R132, R154.H1 ;  /* 0x0000009aff84723e */ /* 0x000fe200030004ff */
[----:B------:R-:W-:Y:S01]  /*83a0*/  FFMA R30, R73, R103, R30 ;  /* 0x00000067491e7223 */ /* 0x000fe2000000001e */
[----:B------:R-:W-:Y:S01]  /*83b0*/  F2FP.SATFINITE.E5M2.F32.PACK_AB_MERGE_C R182, R31, R26, RZ ;  /* 0x0000001a1fb6723e */ /* 0x000fe200048060ff */
[----:B------:R-:W-:Y:S02]  /*83c0*/  HADD2.F32 R129, -RZ, R130.H0_H0 ;  /* 0x20000082ff817230 */ /* 0x000fe40000004100 */
[C---:B------:R-:W-:Y:S01]  /*83d0*/  FMUL R35, R70.reuse, R35 ;  /* 0x0000002346237220 */ /* 0x040fe20000400000 */
[----:B------:R-:W-:Y:S01]  /*83e0*/  HADD2.F32 R107, -RZ, R108.H0_H0 ;  /* 0x2000006cff6b7230 */ /* 0x000fe20000004100 */
[----:B------:R-:W-:Y:S01]  /*83f0*/  F2FP.SATFINITE.E5M2.F32.PACK_AB_MERGE_C R182, R25, R24, R182 ;  /* 0x0000001819b6723e */ /* 0x000fe200048060b6 */
[----:B------:R-:W-:Y:S02]  /*8400*/  HADD2.F32 R130, -RZ, R130.H1_H1 ;  /* 0x30000082ff827230 */ /* 0x000fe40000004100 */
[C---:B------:R-:W-:Y:S01]  /*8410*/  FFMA R35, R73.reuse, R104, R35 ;  /* 0x0000006849237223 */ /* 0x040fe20000000023 */
[C---:B------:R-:W-:Y:S01]  /*8420*/  FFMA R32, R73.reuse, R105, R32 ;  /* 0x0000006949207223 */ /* 0x040fe20000000020 */
[----:B------:R-:W-:Y:S01]  /*8430*/  FFMA R33, R73, R106, R33 ;  /* 0x0000006a49217223 */ /* 0x000fe20000000021 */
[----:B------:R-:W-:Y:S02]  /*8440*/  HADD2.F32 R108, -RZ, R108.H1_H1 ;  /* 0x3000006cff6c7230 */ /* 0x000fe40000004100 */
        /* <DEDUP_REMOVED lines=16> */
[----:B------:R1:W-:Y:S01]  /*8550*/  STS.128 [R179+0x4010], R180 ;  /* 0x004010b4b3007388 */ /* 0x0003e20000000c00 */
[----:B------:R-:W-:Y:S01]  /*8560*/  F2FP.SATFINITE.E5M2.F32.PACK_AB_MERGE_C R188, R33, R32, R188 ;  /* 0x0000002021bc723e */ /* 0x000fe200048060bc */
[C---:B------:R-:W-:Y:S01]  /*8570*/  FFMA R38, R73.reuse, R111, R38 ;  /* 0x0000006f49267223 */ /* 0x040fe20000000026 */
[C---:B------:R-:W-:Y:S01]  /*8580*/  FMUL R43, R70.reuse, R43 ;  /* 0x0000002b462b7220 */ /* 0x040fe20000400000 */
[--C-:B------:R-:W-:Y:S02]  /*8590*/  HADD2.F32 R115, -RZ, R116.reuse.H0_H0 ;  /* 0x20000074ff737230 */ /* 0x100fe40000004100 */
[----:B------:R-:W-:Y:S01]  /*85a0*/  FMUL R42, R70, R46 ;  /* 0x0000002e462a7220 */ /* 0x000fe20000400000 */
[----:B------:R-:W-:Y:S02]  /*85b0*/  HADD2.F32 R116, -RZ, R116.H1_H1 ;  /* 0x30000074ff747230 */ /* 0x000fe40000004100 */
[C---:B------:R-:W-:Y:S01]  /*85c0*/  FFMA R43, R73.reuse, R112, R43 ;  /* 0x00000070492b7223 */ /* 0x040fe2000000002b */
[C---:B------:R-:W-:Y:S01]  /*85d0*/  FFMA R40, R73.reuse, R113, R40 ;  /* 0x0000007149287223 */ /* 0x040fe20000000028 */
[C---:B------:R-:W-:Y:S01]  /*85e0*/  FFMA R41, R73.reuse, R114, R41 ;  /* 0x0000007249297223 */ /* 0x040fe20000000029 */
[----:B------:R-:W-:Y:S01]  /*85f0*/  ISETP.NE.AND P0, PT, R178, RZ, PT ;  /* 0x000000ffb200720c */ /* 0x000fe20003f05270 */
        /* <DEDUP_REMOVED lines=10> */
[C---:B------:R-:W-:Y:S01]  /*86a0*/  FMUL R51, R70.reuse, R51 ;  /* 0x0000003346337220 */ /* 0x040fe20000400000 */
[--C-:B------:R-:W-:Y:S02]  /*86b0*/  HADD2.F32 R123, -RZ, R124.reuse.H0_H0 ;  /* 0x2000007cff7b7230 */ /* 0x100fe40000004100 */
[C---:B------:R-:W-:Y:S01]  /*86c0*/  FFMA R46, R73.reuse, R119, R46 ;  /* 0x00000077492e7223 */ /* 0x040fe2000000002e */
[----:B------:R-:W-:Y:S02]  /*86d0*/  HADD2.F32 R124, -RZ, R124.H1_H1 ;  /* 0x3000007cff7c7230 */ /* 0x000fe40000004100 */
[C---:B------:R-:W-:Y:S01]  /*86e0*/  FMUL R50, R70.reuse, R54 ;  /* 0x0000003646327220 */ /* 0x040fe20000400000 */
[C---:B------:R-:W-:Y:S01]  /*86f0*/  FFMA R51, R73.reuse, R120, R51 ;  /* 0x0000007849337223 */ /* 0x040fe20000000033 */
[C---:B------:R-:W-:Y:S01]  /*8700*/  FMUL R55, R70.reuse, R55 ;  /* 0x0000003746377220 */ /* 0x040fe20000400000 */
[C---:B------:R-:W-:Y:S01]  /*8710*/  FFMA R48, R73.reuse, R121, R48 ;  /* 0x0000007949307223 */ /* 0x040fe20000000030 */
[C---:B------:R-:W-:Y:S01]  /*8720*/  FFMA R49, R73.reuse, R122, R49 ;  /* 0x0000007a49317223 */ /* 0x040fe20000000031 */
        /* <DEDUP_REMOVED lines=20> */
[----:B------:R-:W-:Y:S01]  /*8870*/  FFMA R63, R73, R132, R63 ;  /* 0x00000084493f7223 */ /* 0x000fe2000000003f */
[----:B------:R-:W-:Y:S01]  /*8880*/  FMUL R67, R70, R67 ;  /* 0x0000004346437220 */ /* 0x000fe20000400000 */
[----:B------:R-:W-:Y:S01]  /*8890*/  F2FP.SATFINITE.E5M2.F32.PACK_AB_MERGE_C R190, R47, R42, RZ ;  /* 0x0000002a2fbe723e */ /* 0x000fe200048060ff */
[----:B------:R-:W-:Y:S01]  /*88a0*/  FFMA R60, R73, R133, R60 ;  /* 0x00000085493c7223 */ /* 0x000fe2000000003c */
[----:B------:R-:W-:Y:S01]  /*88b0*/  F2FP.SATFINITE.E5M2.F32.PACK_AB_MERGE_C R191, R51, R46, RZ ;  /* 0x0000002e33bf723e */ /* 0x000fe200048060ff */
[C---:B------:R-:W-:Y:S01]  /*88c0*/  FFMA R61, R73.reuse, R134, R61 ;  /* 0x00000086493d7223 */ /* 0x040fe2000000003d */
[C---:B------:R-:W-:Y:S01]  /*88d0*/  FFMA R62, R73.reuse, R135, R62 ;  /* 0x00000087493e7223 */ /* 0x040fe2000000003e */
[----:B------:R-:W-:Y:S01]  /*88e0*/  FFMA R67, R73, R136, R67 ;  /* 0x0000008849437223 */ /* 0x000fe20000000043 */
[----:B------:R-:W-:Y:S02]  /*88f0*/  F2FP.SATFINITE.E5M2.F32.PACK_AB_MERGE_C R190, R41, R40, R190 ;  /* 0x0000002829be723e */ /* 0x000fe400048060be */
[----:B------:R-:W-:Y:S02]  /*8900*/  F2FP.SATFINITE.E5M2.F32.PACK_AB_MERGE_C R191, R45, R44, R191 ;  /* 0x0000002c2dbf723e */ /* 0x000fe400048060bf */
[----:B------:R-:W-:Y:S02]  /*8910*/  F2FP.SATFINITE.E5M2.F32.PACK_AB_MERGE_C R192, R55, R50, RZ ;  /* 0x0000003237c0723e */ /* 0x000fe400048060ff */
[----:B------:R-:W-:Y:S01]  /*8920*/  F2FP.SATFINITE.E5M2.F32.PACK_AB_MERGE_C R193, R59, R54, RZ ;  /* 0x000000363bc1723e */ /* 0x000fe200048060ff */
[----:B------:R1:W-:Y:S01]  /*8930*/  STS.128 [R185+0x4020], R188 ;  /* 0x004020bcb9007388 */ /* 0x0003e20000000c00 */
[----:B------:R-:W-:Y:S02]  /*8940*/  F2FP.SATFINITE.E5M2.F32.PACK_AB_MERGE_C R194, R63, R58, RZ ;  /* 0x0000003a3fc2723e */ /* 0x000fe400048060ff */
[----:B------:R-:W-:Y:S02]  /*8950*/  F2FP.SATFINITE.E5M2.F32.PACK_AB_MERGE_C R195, R67, R62, RZ ;  /* 0x0000003e43c3723e */ /* 0x000fe400048060ff */
[----:B------:R-:W-:Y:S02]  /*8960*/  F2FP.SATFINITE.E5M2.F32.PACK_AB_MERGE_C R192, R49, R48, R192 ;  /* 0x0000003031c0723e */ /* 0x000fe400048060c0 */
[----:B------:R-:W-:Y:S02]  /*8970*/  F2FP.SATFINITE.E5M2.F32.PACK_AB_MERGE_C R193, R53, R52, R193 ;  /* 0x0000003435c1723e */ /* 0x000fe400048060c1 */
[----:B------:R-:W-:Y:S02]  /*8980*/  F2FP.SATFINITE.E5M2.F32.PACK_AB_MERGE_C R194, R57, R56, R194 ;  /* 0x0000003839c2723e */ /* 0x000fe400048060c2 */
[----:B------:R-:W-:Y:S02]  /*8990*/  F2FP.SATFINITE.E5M2.F32.PACK_AB_MERGE_C R195, R61, R60, R195 ;  /* 0x0000003c3dc3723e */ /* 0x000fe400048060c3 */
[----:B------:R-:W-:Y:S02]  /*89a0*/  LEA R197, R166, UR44, 0x3 ;  /* 0x0000002ca6c57c11 */ /* 0x000fe4000f8e18ff */
[----:B------:R-:W-:Y:S01]  /*89b0*/  @P6 SHF.L.U32 R202, R165, 0x1f, RZ ;  /* 0x0000001fa5ca6819 */ /* 0x000fe200000006ff */
[----:B------:R1:W-:Y:S01]  /*89c0*/  STS.128 [R184+0x4010], R192 ;  /* 0x004010c0b8007388 */ /* 0x0003e20000000c00 */
[----:B------:R-:W-:Y:S01]  /*89d0*/  @!PT LDS RZ, [RZ] ;  /* 0x00000000fffff984 */ /* 0x000fe20000000800 */
[----:B------:R-:W-:Y:S01]  /*89e0*/  @!PT LDS RZ, [RZ] ;  /* 0x00000000fffff984 */ /* 0x000fe20000000800 */
[----:B------:R-:W-:Y:S01]  /*89f0*/  @!PT LDS RZ, [RZ] ;  /* 0x00000000fffff984 */ /* 0x000fe20000000800 */
[----:B------:R-:W-:Y:S01]  /*8a00*/  @!PT LDS RZ, [RZ] ;  /* 0x00000000fffff984 */ /* 0x000fe20000000800 */
[----:B------:R2:W-:Y:S07]  /*8a10*/  MEMBAR.ALL.CTA ;  /* 0x0000000000007992 */ /* 0x0005ee0000008000 */
[----:B--2---:R-:W2:Y:S02]  /*8a20*/  FENCE.VIEW.ASYNC.S ;  /* 0x00000000000073c6 */ /* 0x004ea40000000000 */
[----:B--2---:R-:W-:Y:S06]  /*8a30*/  BAR.SYNC.DEFER_BLOCKING 0x1, 0x80 ;  /* 0x0042000000007b1d */ /* 0x004fec0000010000 */
[----:B------:R-:W-:Y:S05]  /*8a40*/  @P0 BRA `(.L_x_143) ;  /* 0x0000000000280947 */ /* 0x000fea0003800000 */
[----:B------:R-:W2:Y:S01]  /*8a50*/  LDCU.64 UR6, c[0x0][0x348] ;  /* 0x00006900ff0677ac */ /* 0x000ea20008000a00 */
[----:B------:R-:W-:Y:S01]  /*8a60*/  UIADD3 UR4, UPT, UPT, UR44, 0x4400, URZ ;  /* 0x000044002c047890 */ /* 0x000fe2000fffe0ff */
[----:B------:R-:W-:Y:S05]  /*8a70*/  UMOV UR51, UR36 ;  /* 0x0000002400337c82 */ /* 0x000fea0008000000 */
[----:B------:R-:W-:Y:S04]  /*8a80*/  MOV R177, UR4 ;  /* 0x0000000400b17c02 */ /* 0x000fe80008000f00 */
[----:B------:R-:W-:Y:S01]  /*8a90*/  R2UR UR48, R177 ;  /* 0x00000000b13072ca */ /* 0x000fe200000e0000 */
[----:B--2---:R-:W-:Y:S04]  /*8aa0*/  UIADD3 UR4, UP0, UPT, UR6, 0x680, URZ ;  /* 0x0000068006047890 */ /* 0x004fe8000ff1e0ff */
[----:B------:R-:W-:Y:S09]  /*8ab0*/  UIADD3.X UR5, UPT, UPT, URZ, UR7, URZ, UP0, !UPT ;  /* 0x00000007ff057290 */ /* 0x000ff200087fe4ff */
[----:B------:R2:W-:Y:S01]  /*8ac0*/  UTMASTG.3D [UR48], [UR4] ;  /* 0x00000030040073b5 */ /* 0x0005e20008010000 */
[----:B------:R0:W-:Y:S01]  /*8ad0*/  UTMACMDFLUSH ;  /* 0x00000000000079b7 */ /* 0x0001e20000000000 */
[----:B--2---:R-:W-:Y:S04]  /*8ae0*/  DEPBAR.LE SB0, 0x1 ;  /* 0x000080400000791a */ /* 0x004fe80000000000 */
.L_x_143:
[----:B------:R-:W-:Y:S05]  /*8af0*/  BSYNC.RECONVERGENT B0 ;  /* 0x0000000000007941 */ /* 0x000fea0003800200 */
.L_x_142:
[----:B------:R-:W-:Y:S06]  /*8b00*/  BAR.SYNC.DEFER_BLOCKING 0x1, 0x80 ;  /* 0x0042000000007b1d */ /* 0x000fec0000010000 */
[----:B------:R-:W2:Y:S01]  /*8b10*/  @P6 SYNCS.PHASECHK.TRANS64.TRYWAIT P0, [R197+URZ+0x200], R202 ;  /* 0x000200cac50065a7 */ /* 0x000ea200080011ff */
[----:B------:R-:W-:Y:S01]  /*8b20*/  BSSY B1, `(.L_x_144) ;  /* 0x0000023000017945 */ /* 0x000fe20003800000 */
[----:B--2---:R-:W-:Y:S03]  /*8b30*/  @P6 SEL R186, RZ, 0x1, !P0 ;  /* 0x00000001ffba6807 */ /* 0x004fe60004000000 */
[----:B------:R-:W-:Y:S05]  /*8b40*/  @!P6 BRA `(.L_x_145) ;  /* 0x000000000080e947 */ /* 0x000fea0003800000 */
[----:B------:R-:W-:Y:S01]  /*8b50*/  ISETP.NE.AND P1, PT, R187, RZ, PT ;  /* 0x000000ffbb00720c */ /* 0x000fe20003f25270 */
[----:B------:R-:W2:Y:S01]  /*8b60*/  S2R R0, SR_CgaCtaId ;  /* 0x0000000000007919 */ /* 0x000ea20000008800 */
[----:B------:R-:W-:Y:S01]  /*8b70*/  ISETP.NE.AND P0, PT, R186, RZ, PT ;  /* 0x000000ffba00720c */ /* 0x000fe20003f05270 */
[----:B------:R-:W-:Y:S10]  /*8b80*/  BSSY B0, `(.L_x_146) ;  /* 0x0000009000007945 */ /* 0x000ff40003800000 */
[----:B------:R-:W-:Y:S04]  /*8b90*/  @P1 IMAD R3, R166, 0x2000, R171 ;  /* 0x00002000a6031824 */ /* 0x000fe800078e02ab */
[C---:B------:R-:W-:Y:S01]  /*8ba0*/  @P1 IMAD.IADD R5, R3.reuse, 0x1, R196 ;  /* 0x0000000103051824 */ /* 0x040fe200078e02c4 */
[----:B------:R-:W-:Y:S03]  /*8bb0*/  @P1 IADD3 R200, PT, PT, R3, R200, RZ ;  /* 0x000000c803c81210 */ /* 0x000fe60007ffe0ff */
[----:B------:R-:W-:Y:S01]  /*8bc0*/  @P1 IMAD.IADD R198, R198, 0x1, R5 ;  /* 0x00000001c6c61824 */ /* 0x000fe200078e0205 */
[----:B------:R-:W-:Y:S06]  /*8bd0*/  @P0 BRA `(.L_x_147) ;  /* 0x00000000000c0947 */ /* 0x000fec0003800000 */
[----:B------:R-:W-:Y:S04]  /*8be0*/  SHF.L.U32 R2, R165, 0x1f, RZ ;  /* 0x0000001fa5027819 */ /* 0x000fe800000006ff */
[----:B------:R-:W3:Y:S02]  /*8bf0*/  SYNCS.PHASECHK.TRANS64.TRYWAIT P0, [R197+URZ+0x200], R2 ;  /* 0x00020002c50075a7 */ /* 0x000ee400080011ff */
[----:B---3--:R-:W-:Y:S05]  /*8c00*/  @!P0 BRA `(.L_x_148) ;  /* 0x0000002800a88947 */ /* 0x008fea0003800000 */
.L_x_147:
[----:B------:R-:W-:Y:S05]  /*8c10*/  BSYNC B0 ;  /* 0x0000000000007941 */ /* 0x000fea0003800000 */
.L_x_146:
[----:B------:R-:W-:Y:S01]  /*8c20*/  ISETP.NE.AND P0, PT, R187, RZ, PT ;  /* 0x000000ffbb00720c */ /* 0x000fe20003f05270 */
[----:B---3--:R-:W-:Y:S02]  /*8c30*/  VIADD R197, R197, 0x210 ;  /* 0x00000210c5c57836 */ /* 0x008fe40000000000 */
[----:B------:R-:W-:Y:S03]  /*8c40*/  VIADD R166, R166, 0x1 ;  /* 0x00000001a6a67836 */ /* 0x000fe60000000000 */
[----:B--2---:R-:W-:Y:S07]  /*8c50*/  PRMT R0, R0, 0x654, R197 ;  /* 0x0000065400007816 */ /* 0x004fee00000000c5 */
[----:B------:R2:W3:Y:S04]  /*8c60*/  @P0 LDS.128 R140, [R3] ;  /* 0x00000000038c0984 */ /* 0x0004e80000000c00 */
[----:B------:R2:W4:Y:S04]  /*8c70*/  @P0 LDS.128 R144, [R5+0x10] ;  /* 0x0000100005900984 */ /* 0x0005280000000c00 */
        /* <DEDUP_REMOVED lines=12> */
[----:B--234-:R-:W-:Y:S02]  /*8d40*/  LOP3.LUT R165, R165, R0, RZ, 0x3c, !PT ;  /* 0x00000000a5a57212 */ /* 0x01cfe400078e3cff */
.L_x_145:
[----:B------:R-:W-:Y:S05]  /*8d50*/  BSYNC B1 ;  /* 0x0000000000017941 */ /* 0x000fea0003800000 */
.L_x_144:
[----:B------:R-:W-:Y:S05]  /*8d60*/  VIADD R0, R71, 0x40 ;  /* 0x0000004047007836 */ /* 0x000fea0000000000 */
[----:B------:R-:W-:Y:S04]  /*8d70*/  SHF.R.U32.HI R0, RZ, 0x15, R0 ;  /* 0x00000015ff007819 */ /* 0x000fe80000011600 */
[----:B------:R-:W-:Y:S11]  /*8d80*/  LOP3.LUT P0, RZ, R0, 0x3, R159, 0x48, !PT ;  /* 0x0000000300ff7812 */ /* 0x000ff6000780489f */
[----:B------:R-:W-:Y:S02]  /*8d90*/  @!UPT UIADD3 URZ, UPT, UPT, URZ, URZ, URZ ;  /* 0x000000fffffff290 */ /* 0x000fe4000fffe0ff */
        /* <DEDUP_REMOVED lines=8> */
[----:B------:R-:W5:Y:S01]  /*8e20*/  LDCU.64 UR4, c[0x4][0x10] ;  /* 0x01000200ff0477ac */ /* 0x000f620008000a00 */
[----:B--2---:R-:W-:Y:S01]  /*8e30*/  MOV R5, UR9 ;  /* 0x0000000900057c02 */ /* 0x004fe20008000f00 */
[----:B------:R-:W-:Y:S01]  /*8e40*/  IMAD.U32 R4, RZ, RZ, UR8 ;  /* 0x00000008ff047e24 */ /* 0x000fe2000f8e00ff */
[----:B---3--:R-:W-:Y:S01]  /*8e50*/  MOV R7, UR7 ;  /* 0x0000000700077c02 */ /* 0x008fe20008000f00 */
[----:B------:R-:W-:Y:S01]  /*8e60*/  IMAD.U32 R6, RZ, RZ, UR6 ;  /* 0x00000006ff067e24 */ /* 0x000fe2000f8e00ff */
[----:B-----5:R-:W-:Y:S01]  /*8e70*/  MOV R11, UR5 ;  /* 0x00000005000b7c02 */ /* 0x020fe20008000f00 */
[----:B------:R-:W-:Y:S02]  /*8e80*/  IMAD.U32 R10, RZ, RZ, UR4 ;  /* 0x00000004ff0a7e24 */ /* 0x000fe4000f8e00ff */
[----:B------:R-:W-:Y:S07]  /*8e90*/  LEPC R20, `(.L_x_149) ;  /* 0x000000001014794e */ /* 0x000fee0000000000 */
[----:B-1--4-:R-:W-:Y:S05]  /*8ea0*/  CALL.ABS.NOINC R2 ;  /* 0x0000000002007343 */ /* 0x012fea0003c00000 */
.L_x_149:
[----:B------:R-:W-:Y:S01]  /*8eb0*/  ISETP.NE.AND P0, PT, R178, RZ, PT ;  /* 0x000000ffb200720c */ /* 0x000fe20003f05270 */
[----:B------:R-:W-:Y:S05]  /*8ec0*/  WARPSYNC.ALL ;  /* 0x0000000000007948 */ /* 0x000fea0003800000 */
[----:B------:R-:W-:Y:S01]  /*8ed0*/  R2UR UR4, R71 ;  /* 0x00000000470472ca */ /* 0x000fe200000e0000 */
[----:B------:R-:W-:Y:S01]  /*8ee0*/  BSSY.RECONVERGENT B0, `(.L_x_150) ;  /* 0x000011d000007945 */ /* 0x000fe20003800200 */
[----:B------:R-:W-:Y:S02]  /*8ef0*/  F2FP.F16.E5M2.UNPACK_B R11, R141 ;  /* 0x0000008dff0b723e */ /* 0x000fe400020004ff */
[----:B------:R-:W-:Y:S02]  /*8f00*/  F2FP.F16.E5M2.UNPACK_B R10, R142 ;  /* 0x0000008eff0a723e */ /* 0x000fe400020004ff */
[----:B------:R-:W-:Y:S01]  /*8f10*/  F2FP.F16.E5M2.UNPACK_B R9, R143 ;  /* 0x0000008fff09723e */ /* 0x000fe200020004ff */
[--C-:B------:R-:W-:Y:S01]  /*8f20*/  HADD2.F32 R74, -RZ, R11.reuse.H0_H0 ;  /* 0x2000000bff4a7230 */ /* 0x100fe20000004100 */
[----:B------:R-:W-:Y:S01]  /*8f30*/  F2FP.F16.E5M2.UNPACK_B R8, R144 ;  /* 0x00000090ff08723e */ /* 0x000fe200020004ff */
[----:B------:R-:W-:Y:S01]  /*8f40*/  HADD2.F32 R76, -RZ, R11.H1_H1 ;  /* 0x3000000bff4c7230 */ /* 0x000fe20000004100 */
[----:B------:R-:W-:Y:S01]  /*8f50*/  F2FP.F16.E5M2.UNPACK_B R7, R145 ;  /* 0x00000091ff07723e */ /* 0x000fe200020004ff */
[--C-:B------:R-:W-:Y:S01]  /*8f60*/  HADD2.F32 R77, -RZ, R10.reuse.H0_H0 ;  /* 0x2000000aff4d7230 */ /* 0x100fe20000004100 */
[----:B------:R-:W-:Y:S01]  /*8f70*/  F2FP.F16.E5M2.UNPACK_B R6, R146 ;  /* 0x00000092ff06723e */ /* 0x000fe200020004ff */
[----:B------:R-:W-:Y:S01]  /*8f80*/  HADD2.F32 R80, -RZ, R10.H1_H1 ;  /* 0x3000000aff507230 */ /* 0x000fe20000004100 */
[----:B------:R-:W-:Y:S01]  /*8f90*/  F2FP.F16.E5M2.UNPACK_B R5, R147 ;  /* 0x00000093ff05723e */ /* 0x000fe200020004ff */
[--C-:B------:R-:W-:Y:S01]  /*8fa0*/  HADD2.F32 R81, -RZ, R9.reuse.H0_H0 ;  /* 0x20000009ff517230 */ /* 0x100fe20000004100 */
[----:B-1----:R-:W-:Y:S01]  /*8fb0*/  F2FP.F16.E5M2.UNPACK_B R4, R148 ;  /* 0x00000094ff04723e */ /* 0x002fe200020004ff */
[----:B------:R-:W-:Y:S01]  /*8fc0*/  HADD2.F32 R83, -RZ, R9.H1_H1 ;  /* 0x30000009ff537230 */ /* 0x000fe20000004100 */
[-C--:B------:R-:W-:Y:S01]  /*8fd0*/  F2FP.F16.E5M2.UNPACK_B R2, R140.reuse ;  /* 0x0000008cff02723e */ /* 0x080fe200020004ff */
[--C-:B------:R-:W-:Y:S01]  /*8fe0*/  HADD2.F32 R86, -RZ, R8.reuse.H0_H0 ;  /* 0x20000008ff567230 */ /* 0x100fe20000004100 */
[----:B------:R-:W-:Y:S01]  /*8ff0*/  F2FP.F16.E5M2.UNPACK_B R140, R140.H1 ;  /* 0x0000008cff8c723e */ /* 0x000fe200030004ff */
[----:B------:R-:W-:Y:S01]  /*9000*/  HADD2.F32 R87, -RZ, R8.H1_H1 ;  /* 0x30000008ff577230 */ /* 0x000fe20000004100 */
[----:B------:R-:W-:Y:S01]  /*9010*/  F2FP.F16.E5M2.UNPACK_B R141, R141.H1 ;  /* 0x0000008dff8d723e */ /* 0x000fe200030004ff */
[--C-:B------:R-:W-:Y:S01]  /*9020*/  HADD2.F32 R90, -RZ, R7.reuse.H0_H0 ;  /* 0x20000007ff5a7230 */ /* 0x100fe20000004100 */
[----:B------:R-:W-:Y:S01]  /*9030*/  F2FP.F16.E5M2.UNPACK_B R142, R142.H1 ;  /* 0x0000008eff8e723e */ /* 0x000fe200030004ff */
[----:B------:R-:W-:Y:S01]  /*9040*/  HADD2.F32 R91, -RZ, R7.H1_H1 ;  /* 0x30000007ff5b7230 */ /* 0x000fe20000004100 */
[----:B------:R-:W-:Y:S01]  /*9050*/  F2FP.F16.E5M2.UNPACK_B R143, R143.H1 ;  /* 0x0000008fff8f723e */ /* 0x000fe200030004ff */
[--C-:B------:R-:W-:Y:S01]  /*9060*/  HADD2.F32 R94, -RZ, R6.reuse.H0_H0 ;  /* 0x20000006ff5e7230 */ /* 0x100fe20000004100 */
[----:B------:R-:W-:Y:S01]  /*9070*/  IADD3 R161, PT, PT, R161, 0x270, RZ ;  /* 0x00000270a1a17810 */ /* 0x000fe20007ffe0ff */
[----:B------:R-:W-:Y:S01]  /*9080*/  HADD2.F32 R95, -RZ, R6.H1_H1 ;  /* 0x30000006ff5f7230 */ /* 0x000fe20000004100 */
[----:B------:R-:W-:Y:S01]  /*9090*/  F2FP.F16.E5M2.UNPACK_B R107, R149 ;  /* 0x00000095ff6b723e */ /* 0x000fe200020004ff */
[--C-:B------:R-:W-:Y:S01]  /*90a0*/  HADD2.F32 R98, -RZ, R5.reuse.H0_H0 ;  /* 0x20000005ff627230 */ /* 0x100fe20000004100 */
[----:B------:R-:W-:Y:S01]  /*90b0*/  LOP3.LUT R161, R161, 0xfefffff8, RZ, 0xc0, !PT ;  /* 0xfefffff8a1a17812 */ /* 0x000fe200078ec0ff */
[----:B------:R-:W-:Y:S01]  /*90c0*/  HADD2.F32 R99, -RZ, R5.H1_H1 ;  /* 0x30000005ff637230 */ /* 0x000fe20000004100 */
[----:B------:R-:W-:Y:S01]  /*90d0*/  F2FP.F16.E5M2.UNPACK_B R111, R150 ;  /* 0x00000096ff6f723e */ /* 0x000fe200020004ff */
[--C-:B------:R-:W-:Y:S01]  /*90e0*/  HADD2.F32 R102, -RZ, R4.reuse.H0_H0 ;  /* 0x20000004ff667230 */ /* 0x100fe20000004100 */
[----:B------:R-:W-:Y:S01]  /*90f0*/  F2FP.F16.E5M2.UNPACK_B R115, R151 ;  /* 0x00000097ff73723e */ /* 0x000fe200020004ff */
[----:B------:R-:W-:Y:S01]  /*9100*/  HADD2.F32 R103, -RZ, R4.H1_H1 ;  /* 0x30000004ff677230 */ /* 0x000fe20000004100 */
[----:B------:R-:W-:Y:S01]  /*9110*/  F2FP.F16.E5M2.UNPACK_B R119, R152 ;  /* 0x00000098ff77723e */ /* 0x000fe200020004ff */
[----:B------:R-:W1:Y:S01]  /*9120*/  LDTM.x64 R4, tmem[UR4+0x40] ;  /* 0x00004004000479ee */ /* 0x000e620008340000 */
[--C-:B------:R-:W-:Y:S01]  /*9130*/  HADD2.F32 R0, -RZ, R2.reuse.H0_H0 ;  /* 0x20000002ff007230 */ /* 0x100fe20000004100 */
[----:B------:R-:W-:Y:S01]  /*9140*/  NOP ;  /* 0x0000000000007918 */ /* 0x000fe20000000000 */
[----:B-1----:R1:W-:Y:S01]  /*9150*/  SYNCS.ARRIVE.TRANS64.RED.A1T0 RZ, [R161+URZ], RZ ;  /* 0x000000ffa1ff79a7 */ /* 0x0023e200081004ff */
[----:B------:R-:W-:Y:S01]  /*9160*/  HADD2.F32 R2, -RZ, R2.H1_H1 ;  /* 0x30000002ff027230 */ /* 0x000fe20000004100 */
[----:B------:R-:W-:Y:S01]  /*9170*/  F2FP.F16.E5M2.UNPACK_B R123, R153 ;  /* 0x00000099ff7b723e */ /* 0x000fe200020004ff */
[----:B------:R-:W-:Y:S01]  /*9180*/  HADD2.F32 R78, -RZ, R141.H1_H1 ;  /* 0x3000008dff4e7230 */ /* 0x000fe20000004100 */
[----:B------:R-:W-:Y:S01]  /*9190*/  F2FP.F16.E5M2.UNPACK_B R127, R154 ;  /* 0x0000009aff7f723e */ /* 0x000fe200020004ff */
[--C-:B------:R-:W-:Y:S01]  /*91a0*/  HADD2.F32 R106, -RZ, R107.reuse.H0_H0 ;  /* 0x2000006bff6a7230 */ /* 0x100fe20000004100 */
[----:B------:R-:W-:Y:S01]  /*91b0*/  F2FP.F16.E5M2.UNPACK_B R130, R155 ;  /* 0x0000009bff82723e */ /* 0x000fe200020004ff */
[----:B------:R-:W-:Y:S01]  /*91c0*/  HADD2.F32 R107, -RZ, R107.H1_H1 ;  /* 0x3000006bff6b7230 */ /* 0x000fe20000004100 */
[----:B------:R-:W-:Y:S01]  /*91d0*/  F2FP.F16.E5M2.UNPACK_B R144, R144.H1 ;  /* 0x00000090ff90723e */ /* 0x000fe200030004ff */
        /* <DEDUP_REMOVED lines=12> */
[C---:B------:R-:W-:Y:S01]  /*92a0*/  FMUL R4, R70.reuse, R4 ;  /* 0x0000000446047220 */ /* 0x040fe20000400000 */
[C---:B------:R-:W-:Y:S01]  /*92b0*/  FMUL R5, R70.reuse, R5 ;  /* 0x0000000546057220 */ /* 0x040fe20000400000 */
[--C-:B------:R-:W-:Y:S02]  /*92c0*/  HADD2.F32 R3, -RZ, R140.reuse.H0_H0 ;  /* 0x2000008cff037230 */ /* 0x100fe40000004100 */
        /* <DEDUP_REMOVED lines=9> */
[----:B------:R-:W-:Y:S02]  /*9360*/  HADD2.F32 R122, -RZ, R123.H0_H0 ;  /* 0x2000007bff7a7230 */ /* 0x000fe40000004100 */
[C---:B------:R-:W-:Y:S01]  /*9370*/  FMUL R6, R70.reuse, R6 ;  /* 0x0000000646067220 */ /* 0x040fe20000400000 */
[----:B------:R-:W-:Y:S02]  /*9380*/  HADD2.F32 R72, -RZ, R140.H1_H1 ;  /* 0x3000008cff487230 */ /* 0x000fe40000004100 */
[C---:B------:R-:W-:Y:S01]  /*9390*/  FMUL R7, R70.reuse, R7 ;  /* 0x0000000746077220 */ /* 0x040fe20000400000 */
[----:B------:R-:W-:Y:S02]  /*93a0*/  HADD2.F32 R75, -RZ, R141.H0_H0 ;  /* 0x2000008dff4b7230 */ /* 0x000fe40000004100 */
[C---:B------:R-:W-:Y:S01]  /*93b0*/  FFMA R6, R73.reuse, R3, R6 ;  /* 0x0000000349067223 */ /* 0x040fe20000000006 */
[----:B------:R-:W-:Y:S02]  /*93c0*/  HADD2.F32 R123, -RZ, R123.H1_H1 ;  /* 0x3000007bff7b7230 */ /* 0x000fe40000004100 */
[C---:B------:R-:W-:Y:S01]  /*93d0*/  FFMA R7, R73.reuse, R72, R7 ;  /* 0x0000004849077223 */ /* 0x040fe20000000007 */
[C---:B------:R-:W-:Y:S01]  /*93e0*/  FFMA R8, R73.reuse, R74, R8 ;  /* 0x0000004a49087223 */ /* 0x040fe20000000008 */
[----:B------:R-:W-:Y:S01]  /*93f0*/  FFMA R9, R73, R76, R9 ;  /* 0x0000004c49097223 */ /* 0x000fe20000000009 */
[--C-:B------:R-:W-:Y:S02]  /*9400*/  HADD2.F32 R126, -RZ, R127.reuse.H0_H0 ;  /* 0x2000007fff7e7230 */ /* 0x100fe40000004100 */
[C---:B------:R-:W-:Y:S01]  /*9410*/  FMUL R10, R70.reuse, R10 ;  /* 0x0000000a460a7220 */ /* 0x040fe20000400000 */
[----:B------:R-:W-:Y:S01]  /*9420*/  F2FP.SATFINITE.E5M2.F32.PACK_AB_MERGE_C R76, R7, R6, RZ ;  /* 0x00000006074c723e */ /* 0x000fe200048060ff */
[C---:B------:R-:W-:Y:S01]  /*9430*/  FMUL R7, R70.reuse, R20 ;  /* 0x0000001446077220 */ /* 0x040fe20000400000 */
[----:B------:R-:W-:Y:S02]  /*9440*/  HADD2.F32 R127, -RZ, R127.H1_H1 ;  /* 0x3000007fff7f7230 */ /* 0x000fe40000004100 */
[C---:B------:R-:W-:Y:S01]  /*9450*/  FFMA R10, R73.reuse, R75, R10 ;  /* 0x0000004b490a7223 */ /* 0x040fe2000000000a */
[----:B------:R-:W-:Y:S02]  /*9460*/  HADD2.F32 R72, -RZ, R130.H0_H0 ;  /* 0x20000082ff487230 */ /* 0x000fe40000004100 */
[C---:B------:R-:W-:Y:S01]  /*9470*/  FMUL R11, R70.reuse, R11 ;  /* 0x0000000b460b7220 */ /* 0x040fe20000400000 */
[--C-:B------:R-:W-:Y:S02]  /*9480*/  HADD2.F32 R79, -RZ, R142.reuse.H0_H0 ;  /* 0x2000008eff4f7230 */ /* 0x100fe40000004100 */
[C---:B------:R-:W-:Y:S01]  /*9490*/  FMUL R14, R70.reuse, R14 ;  /* 0x0000000e460e7220 */ /* 0x040fe20000400000 */
[----:B------:R-:W-:Y:S02]  /*94a0*/  HADD2.F32 R82, -RZ, R142.H1_H1 ;  /* 0x3000008eff527230 */ /* 0x000fe40000004100 */
[C---:B------:R-:W-:Y:S01]  /*94b0*/  FFMA R11, R73.reuse, R78, R11 ;  /* 0x0000004e490b7223 */ /* 0x040fe2000000000b */
[C---:B------:R-:W-:Y:S01]  /*94c0*/  FFMA R12, R73.reuse, R77, R12 ;  /* 0x0000004d490c7223 */ /* 0x040fe2000000000c */
[C---:B------:R-:W-:Y:S01]  /*94d0*/  FFMA R13, R73.reuse, R80, R13 ;  /* 0x00000050490d7223 */ /* 0x040fe2000000000d */
[----:B------:R-:W-:Y:S01]  /*94e0*/  FFMA R14, R73, R79, R14 ;  /* 0x0000004f490e7223 */ /* 0x000fe2000000000e */
[----:B------:R-:W-:Y:S01]  /*94f0*/  HADD2.F32 R75, -RZ, R130.H1_H1 ;  /* 0x30000082ff4b7230 */ /* 0x000fe20000004100 */
[----:B------:R-:W-:Y:S01]  /*9500*/  F2FP.SATFINITE.E5M2.F32.PACK_AB_MERGE_C R78, R11, R10, RZ ;  /* 0x0000000a0b4e723e */ /* 0x000fe200048060ff */
[C---:B------:R-:W-:Y:S01]  /*9510*/  FMUL R10, R70.reuse, R21 ;  /* 0x00000015460a7220 */ /* 0x040fe20000400000 */
[C---:B------:R-:W-:Y:S01]  /*9520*/  FMUL R21, R70.reuse, R28 ;  /* 0x0000001c46157220 */ /* 0x040fe20000400000 */
        /* <DEDUP_REMOVED lines=8> */
[C---:B------:R-:W-:Y:S01]  /*95b0*/  FMUL R18, R70.reuse, R25 ;  /* 0x0000001946127220 */ /* 0x040fe20000400000 */
[----:B------:R-:W-:Y:S01]  /*95c0*/  F2FP.SATFINITE.E5M2.F32.PACK_AB_MERGE_C R14, R15, R14, RZ ;  /* 0x0000000e0f0e723e */ /* 0x000fe200048060ff */
        /* <DEDUP_REMOVED lines=8> */
[C---:B------:R-:W-:Y:S01]  /*9650*/  FFMA R11, R73.reuse, R88, R11 ;  /* 0x00000058490b7223 */ /* 0x040fe2000000000b */
[----:B------:R-:W-:Y:S01]  /*9660*/  FMUL R22, R70, R29 ;  /* 0x0000001d46167220 */ /* 0x000fe20000400000 */
        /* <DEDUP_REMOVED lines=13> */
[----:B------:R-:W-:Y:S01]  /*9740*/  FMUL R20, R70, R27 ;  /* 0x0000001b46147220 */ /* 0x000fe20000400000 */
[--C-:B------:R-:W-:Y:S01]  /*9750*/  HADD2.F32 R96, -RZ, R146.reuse.H0_H0 ;  /* 0x20000092ff607230 */ /* 0x100fe20000004100 */
[----:B------:R-:W-:Y:S01]  /*9760*/  F2FP.SATFINITE.E5M2.F32.PACK_AB_MERGE_C R16, R10, R7, R16 ;  /* 0x000000070a10723e */ /* 0x000fe20004806010 */
[----:B------:R-:W-:Y:S02]  /*9770*/  HADD2.F32 R97, -RZ, R146.H1_H1 ;  /* 0x30000092ff617230 */ /* 0x000fe40000004100 */
[C---:B------:R-:W-:Y:S01]  /*9780*/  FFMA R20, R73.reuse, R93, R20 ;  /* 0x0000005d49147223 */ /* 0x040fe20000000014 */
[C---:B------:R-:W-:Y:S01]  /*9790*/  FFMA R21, R73.reuse, R94, R21 ;  /* 0x0000005e49157223 */ /* 0x040fe20000000015 */
[C---:B------:R-:W-:Y:S01]  /*97a0*/  FFMA R22, R73.reuse, R95, R22 ;  /* 0x0000005f49167223 */ /* 0x040fe20000000016 */
[C---:B------:R-:W-:Y:S01]  /*97b0*/  FMUL R23, R70.reuse, R30 ;  /* 0x0000001e46177220 */ /* 0x040fe20000400000 */
[----:B------:R-:W-:Y:S01]  /*97c0*/  FMUL R30, R70, R37 ;  /* 0x00000025461e7220 */ /* 0x000fe20000400000 */
[----:B------:R-:W-:Y:S01]  /*97d0*/  F2FP.SATFINITE.E5M2.F32.PACK_AB_MERGE_C R19, R20, R19, RZ ;  /* 0x000000131413723e */ /* 0x000fe200048060ff */
[C---:B------:R-:W-:Y:S01]  /*97e0*/  FMUL R37, R70.reuse, R44 ;  /* 0x0000002c46257220 */ /* 0x040fe20000400000 */
[C---:B------:R-:W-:Y:S01]  /*97f0*/  FFMA R23, R73.reuse, R96, R23 ;  /* 0x0000006049177223 */ /* 0x040fe20000000017 */
        /* <DEDUP_REMOVED lines=20> */
[----:B------:R-:W-:Y:S01]  /*9940*/  F2FP.F16.E5M2.UNPACK_B R151, R151.H1 ;  /* 0x00000097ff97723e */ /* 0x000fe200030004ff */
[----:B------:R-:W-:Y:S01]  /*9950*/  FMUL R38, R70, R45 ;  /* 0x0000002d46267220 */ /* 0x000fe20000400000 */
[----:B------:R-:W-:Y:S01]  /*9960*/  F2FP.SATFINITE.E5M2.F32.PACK_AB_MERGE_C R19, R28, R27, RZ ;  /* 0x0000001b1c13723e */ /* 0x000fe200048060ff */
[----:B------:R-:W-:Y:S01]  /*9970*/  FFMA R31, R73, R104, R31 ;  /* 0x00000068491f7223 */ /* 0x000fe2000000001f */
[C---:B------:R-:W-:Y:S01]  /*9980*/  FMUL R45, R70.reuse, R52 ;  /* 0x00000034462d7220 */ /* 0x040fe20000400000 */
[C---:B------:R-:W-:Y:S01]  /*9990*/  FMUL R52, R70.reuse, R59 ;  /* 0x0000003b46347220 */ /* 0x040fe20000400000 */
[----:B------:R-:W-:Y:S01]  /*99a0*/  F2FP.F16.E5M2.UNPACK_B R152, R152.H1 ;  /* 0x00000098ff98723e */ /* 0x000fe200030004ff */
[C---:B------:R-:W-:Y:S01]  /*99b0*/  FMUL R59, R70.reuse, R66 ;  /* 0x00000042463b7220 */ /* 0x040fe20000400000 */
[----:B------:R-:W-:Y:S01]  /*99c0*/  F2FP.SATFINITE.E5M2.F32.PACK_AB_MERGE_C R66, R13, R12, R14 ;  /* 0x0000000c0d42723e */ /* 0x000fe2000480600e */
        /* <DEDUP_REMOVED lines=11> */
[C---:B------:R-:W-:Y:S01]  /*9a80*/  FFMA R35, R73.reuse, R108, R35 ;  /* 0x0000006c49237223 */ /* 0x040fe20000000023 */
[C---:B------:R-:W-:Y:S01]  /*9a90*/  FMUL R36, R70.reuse, R43 ;  /* 0x0000002b46247220 */ /* 0x040fe20000400000 */
[--C-:B------:R-:W-:Y:S02]  /*9aa0*/  HADD2.F32 R112, -RZ, R150.reuse.H0_H0 ;  /* 0x20000096ff707230 */ /* 0x100fe40000004100 */
[C---:B------:R-:W-:Y:S01]  /*9ab0*/  FMUL R39, R70.reuse, R46 ;  /* 0x0000002e46277220 */ /* 0x040fe20000400000 */
[----:B------:R-:W-:Y:S02]  /*9ac0*/  HADD2.F32 R113, -RZ, R150.H1_H1 ;  /* 0x30000096ff717230 */ /* 0x000fe40000004100 */
        /* <DEDUP_REMOVED lines=12> */
[C---:B------:R-:W-:Y:S01]  /*9b90*/  FMUL R46, R70.reuse, R53 ;  /* 0x00000035462e7220 */ /* 0x040fe20000400000 */
[--C-:B------:R-:W-:Y:S02]  /*9ba0*/  HADD2.F32 R120, -RZ, R152.reuse.H0_H0 ;  /* 0x20000098ff787230 */ /* 0x100fe40000004100 */
[C---:B------:R-:W-:Y:S01]  /*9bb0*/  FMUL R50, R70.reuse, R57 ;  /* 0x0000003946327220 */ /* 0x040fe20000400000 */
[C---:B------:R-:W-:Y:S01]  /*9bc0*/  FMUL R51, R70.reuse, R58 ;  /* 0x0000003a46337220 */ /* 0x040fe20000400000 */
[C---:B------:R-:W-:Y:S01]  /*9bd0*/  FMUL R53, R70.reuse, R60 ;  /* 0x0000003c46357220 */ /* 0x040fe20000400000 */
[C---:B------:R-:W-:Y:S01]  /*9be0*/  FFMA R43, R73.reuse, R116, R43 ;  /* 0x00000074492b7223 */ /* 0x040fe2000000002b */
[----:B------:R-:W-:Y:S02]  /*9bf0*/  HADD2.F32 R121, -RZ, R152.H1_H1 ;  /* 0x30000098ff797230 */ /* 0x000fe40000004100 */
[C---:B------:R-:W-:Y:S01]  /*9c00*/  FMUL R47, R70.reuse, R54 ;  /* 0x00000036462f7220 */ /* 0x040fe20000400000 */
[C---:B------:R-:W-:Y:S01]  /*9c10*/  FMUL R57, R70.reuse, R64 ;  /* 0x0000004046397220 */ /* 0x040fe20000400000 */
[C---:B------:R-:W-:Y:S01]  /*9c20*/  FMUL R58, R70.reuse, R65 ;  /* 0x00000041463a7220 */ /* 0x040fe20000400000 */
[C---:B------:R-:W-:Y:S01]  /*9c30*/  FMUL R60, R70.reuse, R67 ;  /* 0x00000043463c7220 */ /* 0x040fe20000400000 */
[----:B------:R-:W-:Y:S01]  /*9c40*/  FFMA R44, R73, R117, R44 ;  /* 0x00000075492c7223 */ /* 0x000fe2000000002c */
[C---:B------:R-:W-:Y:S01]  /*9c50*/  FMUL R48, R70.reuse, R55 ;  /* 0x0000003746307220 */ /* 0x040fe20000400000 */
[----:B------:R-:W-:Y:S01]  /*9c60*/  F2FP.SATFINITE.E5M2.F32.PACK_AB_MERGE_C R64, R5, R4, R76 ;  /* 0x000000040540723e */ /* 0x000fe2000480604c */
[----:B------:R-:W-:Y:S01]  /*9c70*/  FFMA R45, R73, R118, R45 ;  /* 0x00000076492d7223 */ /* 0x000fe2000000002d */
[----:B------:R-:W-:Y:S01]  /*9c80*/  F2FP.SATFINITE.E5M2.F32.PACK_AB_MERGE_C R65, R9, R8, R78 ;  /* 0x000000080941723e */ /* 0x000fe2000480604e */
[----:B------:R-:W-:Y:S01]  /*9c90*/  FMUL R49, R70, R56 ;  /* 0x0000003846317220 */ /* 0x000fe20000400000 */
[----:B------:R-:W-:Y:S01]  /*9ca0*/  F2FP.SATFINITE.E5M2.F32.PACK_AB_MERGE_C R67, R2, R0, R3 ;  /* 0x000000000243723e */ /* 0x000fe20004806003 */
[C---:B------:R-:W-:Y:S01]  /*9cb0*/  FFMA R46, R73.reuse, R119, R46 ;  /* 0x00000077492e7223 */ /* 0x040fe2000000002e */
[----:B------:R-:W-:Y:S01]  /*9cc0*/  F2FP.F16.E5M2.UNPACK_B R154, R154.H1 ;  /* 0x0000009aff9a723e */ /* 0x000fe200030004ff */
[--C-:B------:R-:W-:Y:S02]  /*9cd0*/  HADD2.F32 R124, -RZ, R153.reuse.H0_H0 ;  /* 0x20000099ff7c7230 */ /* 0x100fe40000004100 */
[C---:B------:R-:W-:Y:S01]  /*9ce0*/  FFMA R47, R73.reuse, R120, R47 ;  /* 0x00000078492f7223 */ /* 0x040fe2000000002f */
[----:B------:R1:W-:Y:S01]  /*9cf0*/  STS.128 [R137+UR44+0x6400], R64 ;  /* 0x0064004089007988 */ /* 0x0003e20008000c2c */
[----:B------:R-:W-:Y:S02]  /*9d00*/  HADD2.F32 R125, -RZ, R153.H1_H1 ;  /* 0x30000099ff7d7230 */ /* 0x000fe40000004100 */
[C---:B------:R-:W-:Y:S01]  /*9d10*/  FFMA R48, R73.reuse, R121, R48 ;  /* 0x0000007949307223 */ /* 0x040fe20000000030 */
[C---:B------:R-:W-:Y:S01]  /*9d20*/  FFMA R49, R73.reuse, R122, R49 ;  /* 0x0000007a49317223 */ /* 0x040fe20000000031 */
[----:B------:R-:W-:Y:S01]  /*9d30*/  F2FP.F16.E5M2.UNPACK_B R155, R155.H1 ;  /* 0x0000009bff9b723e */ /* 0x000fe200030004ff */
[C---:B------:R-:W-:Y:S01]  /*9d40*/  FFMA R50, R73.reuse, R123, R50 ;  /* 0x0000007b49327223 */ /* 0x040fe20000000032 */
[----:B------:R-:W-:Y:S01]  /*9d50*/  FMUL R54, R70, R61 ;  /* 0x0000003d46367220 */ /* 0x000fe20000400000 */
[--C-:B------:R-:W-:Y:S01]  /*9d60*/  HADD2.F32 R128, -RZ, R154.reuse.H0_H0 ;  /* 0x2000009aff807230 */ /* 0x100fe20000004100 */
[----:B------:R1:W-:Y:S01]  /*9d70*/  STS.128 [R179+0x6010], R16 ;  /* 0x00601010b3007388 */ /* 0x0003e20000000c00 */
[----:B------:R-:W-:Y:S01]  /*9d80*/  F2FP.SATFINITE.E5M2.F32.PACK_AB_MERGE_C R35, R36, R35, RZ ;  /* 0x000000232423723e */ /* 0x000fe200048060ff */
[C---:B------:R-:W-:Y:S01]  /*9d90*/  FFMA R51, R73.reuse, R124, R51 ;  /* 0x0000007c49337223 */ /* 0x040fe20000000033 */
[----:B------:R-:W-:Y:S01]  /*9da0*/  F2FP.SATFINITE.E5M2.F32.PACK_AB_MERGE_C R39, R40, R39, RZ ;  /* 0x000000272827723e */ /* 0x000fe200048060ff */
[----:B------:R-:W-:Y:S02]  /*9db0*/  HADD2.F32 R129, -RZ, R154.H1_H1 ;  /* 0x3000009aff817230 */ /* 0x000fe40000004100 */
[C---:B------:R-:W-:Y:S01]  /*9dc0*/  FMUL R55, R70.reuse, R62 ;  /* 0x0000003e46377220 */ /* 0x040fe20000400000 */
[C---:B------:R-:W-:Y:S01]  /*9dd0*/  FFMA R52, R73.reuse, R125, R52 ;  /* 0x0000007d49347223 */ /* 0x040fe20000000034 */
[----:B------:R-:W-:Y:S01]  /*9de0*/  FMUL R56, R70, R63 ;  /* 0x0000003f46387220 */ /* 0x000fe20000400000 */
[C---:B------:R-:W-:Y:S01]  /*9df0*/  FFMA R53, R73.reuse, R126, R53 ;  /* 0x0000007e49357223 */ /* 0x040fe20000000035 */
[C---:B------:R-:W-:Y:S01]  /*9e00*/  FFMA R54, R73.reuse, R127, R54 ;  /* 0x0000007f49367223 */ /* 0x040fe20000000036 */
[--C-:B------:R-:W-:Y:S02]  /*9e10*/  HADD2.F32 R74, -RZ, R155.reuse.H0_H0 ;  /* 0x2000009bff4a7230 */ /* 0x100fe40000004100 */
[C---:B------:R-:W-:Y:S01]  /*9e20*/  FFMA R55, R73.reuse, R128, R55 ;  /* 0x0000008049377223 */ /* 0x040fe20000000037 */
[----:B------:R-:W-:Y:S02]  /*9e30*/  HADD2.F32 R131, -RZ, R155.H1_H1 ;  /* 0x3000009bff837230 */ /* 0x000fe40000004100 */
[C---:B------:R-:W-:Y:S01]  /*9e40*/  FFMA R56, R73.reuse, R129, R56 ;  /* 0x0000008149387223 */ /* 0x040fe20000000038 */
[----:B------:R-:W-:Y:S01]  /*9e50*/  F2FP.SATFINITE.E5M2.F32.PACK_AB_MERGE_C R43, R44, R43, RZ ;  /* 0x0000002b2c2b723e */ /* 0x000fe200048060ff */
[C---:B------:R-:W-:Y:S01]  /*9e60*/  FFMA R57, R73.reuse, R72, R57 ;  /* 0x0000004849397223 */ /* 0x040fe20000000039 */
[C---:B------:R-:W-:Y:S01]  /*9e70*/  FFMA R58, R73.reuse, R75, R58 ;  /* 0x0000004b493a7223 */ /* 0x040fe2000000003a */
[C---:B------:R-:W-:Y:S01]  /*9e80*/  FFMA R59, R73.reuse, R74, R59 ;  /* 0x0000004a493b7223 */ /* 0x040fe2000000003b */
[----:B------:R-:W-:Y:S01]  /*9e90*/  F2FP.SATFINITE.E5M2.F32.PACK_AB_MERGE_C R33, R34, R33, R35 ;  /* 0x000000212221723e */ /* 0x000fe20004806023 */
[----:B------:R-:W-:Y:S01]  /*9ea0*/  FFMA R60, R73, R131, R60 ;  /* 0x00000083493c7223 */ /* 0x000fe2000000003c */
[----:B------:R-:W-:Y:S02]  /*9eb0*/  F2FP.SATFINITE.E5M2.F32.PACK_AB_MERGE_C R32, R30, R29, R32 ;  /* 0x0000001d1e20723e */ /* 0x000fe40004806020 */
        /* <DEDUP_REMOVED lines=11> */
[----:B------:R-:W-:Y:S03]  /*9f70*/  IADD3 R68, PT, PT, R68, 0x1, RZ ;  /* 0x0000000144447810 */ /* 0x000fe60007ffe0ff */
        /* <DEDUP_REMOVED lines=10> */
[----:B------:R-:W-:Y:S02]  /*a020*/  UIADD3 UR9, UPT, UPT, UR49, 0x40, URZ ;  /* 0x0000004031097890 */ /* 0x000fe4000fffe0ff */
[----:B------:R-:W-:Y:S01]  /*a030*/  UIADD3 UR8, UPT, UPT, UR44, 0x6400, URZ ;  /* 0x000064002c087890 */ /* 0x000fe2000fffe0ff */
[----:B------:R-:W-:Y:S01]  /*a040*/  UMOV UR10, UR50 ;  /* 0x00000032000a7c82 */ /* 0x000fe20008000000 */
[----:B------:R-:W-:Y:S01]  /*a050*/  UMOV UR11, UR36 ;  /* 0x00000024000b7c82 */ /* 0x000fe20008000000 */
[----:B--2---:R-:W-:Y:S04]  /*a060*/  UIADD3 UR4, UP0, UPT, UR6, 0x680, URZ ;  /* 0x0000068006047890 */ /* 0x004fe8000ff1e0ff */
[----:B------:R-:W-:Y:S09]  /*a070*/  UIADD3.X UR5, UPT, UPT, URZ, UR7, URZ, UP0, !UPT ;  /* 0x00000007ff057290 */ /* 0x000ff200087fe4ff */
[----:B------:R2:W-:Y:S01]  /*a080*/  UTMASTG.3D [UR8], [UR4] ;  /* 0x00000008040073b5 */ /* 0x0005e20008010000 */
[----:B------:R0:W-:Y:S01]  /*a090*/  UTMACMDFLUSH ;  /* 0x00000000000079b7 */ /* 0x0001e20000000000 */
[----:B--2---:R-:W-:Y:S04]  /*a0a0*/  DEPBAR.LE SB0, 0x1 ;  /* 0x000080400000791a */ /* 0x004fe80000000000 */
.L_x_151:
[----:B------:R-:W-:Y:S05]  /*a0b0*/  BSYNC.RECONVERGENT B0 ;  /* 0x0000000000007941 */ /* 0x000fea0003800200 */
.L_x_150:
[----:B------:R-:W-:Y:S01]  /*a0c0*/  BAR.SYNC.DEFER_BLOCKING 0x1, 0x80 ;  /* 0x0042000000007b1d */ /* 0x000fe20000010000 */
[----:B------:R-:W-:Y:S01]  /*a0d0*/  ISETP.NE.AND P0, PT, R162, 0x2, PT ;  /* 0x00000002a200780c */ /* 0x000fe20003f05270 */
[----:B------:R-:W-:Y:S01]  /*a0e0*/  UISETP.NE.AND UP0, UPT, UR45, URZ, UPT ;  /* 0x000000ff2d00728c */ /* 0x000fe2000bf05270 */
[----:B------:R-:W-:Y:S01]  /*a0f0*/  ISETP.NE.AND P1, PT, R68, 0x4, PT ;  /* 0x000000044400780c */ /* 0x000fe20003f25270 */
[----:B------:R-:W-:Y:S01]  /*a100*/  UIADD3 UR32, UPT, UPT, UR37, UR62, URZ ;  /* 0x0000003e25207290 */ /* 0x000fe2000fffe0ff */
[----:B------:R-:W-:Y:S01]  /*a110*/  SEL R0, RZ, 0x1, P0 ;  /* 0x00000001ff007807 */ /* 0x000fe20000000000 */
[----:B------:R-:W-:Y:S01]  /*a120*/  UIADD3 UR20, UPT, UPT, UR38, UR59, URZ ;  /* 0x0000003b26147290 */ /* 0x000fe2000fffe0ff */
[----:B------:R-:W-:Y:S02]  /*a130*/  SEL R3, RZ, 0x1, P1 ;  /* 0x00000001ff037807 */ /* 0x000fe40000800000 */
[----:B------:R-:W-:Y:S02]  /*a140*/  LOP3.LUT R167, R167, R0, RZ, 0x3c, !PT ;  /* 0x00000000a7a77212 */ /* 0x000fe400078e3cff */
[----:B------:R-:W-:Y:S02]  /*a150*/  LOP3.LUT R168, R168, R3, RZ, 0x3c, !PT ;  /* 0x00000003a8a87212 */ /* 0x000fe400078e3cff */
[----:B------:R-:W-:Y:S02]  /*a160*/  SEL R162, R162, RZ, P0 ;  /* 0x000000ffa2a27207 */ /* 0x000fe40000000000 */
[----:B------:R-:W-:Y:S01]  /*a170*/  SEL R68, R68, RZ, P1 ;  /* 0x000000ff44447207 */ /* 0x000fe20000800000 */
[----:B------:R-:W-:Y:S01]  /*a180*/  UMOV UR36, UR58 ;  /* 0x0000003a00247c82 */ /* 0x000fe20008000000 */
[----:B------:R-:W-:Y:S05]  /*a190*/  BRA.U UP0, `(.L_x_152) ;  /* 0xffffffc500647547 */ /* 0x000fea000b83ffff */
[----:B------:R-:W-:Y:S05]  /*a1a0*/  EXIT ;  /* 0x000000000000794d */ /* 0x000fea0003800000 */
.L_x_25:
[----:B--2---:R2:W3:Y:S02]  /*a1b0*/  SYNCS.PHASECHK.TRANS64.TRYWAIT P0, [R0+URZ+0x2a0], R3 ;  /* 0x0002a003000075a7 */ /* 0x0044e400080011ff */
[----:B---3--:R-:W-:Y:S05]  /*a1c0*/  @!P0 NANOSLEEP.SYNCS 0x989680 ;  /* 0x009896800000895d */ /* 0x008fea0003900000 */
[----:B------:R-:W3:Y:S02]  /*a1d0*/  @!P0 SYNCS.PHASECHK.TRANS64 P0, [R0+URZ+0x2a0], R3 ;  /* 0x0002a003000085a7 */ /* 0x000ee400080010ff */
[----:B---3--:R-:W-:Y:S05]  /*a1e0*/  @!P0 BRA `(.L_x_25) ;  /* 0xfffffffc00f08947 */ /* 0x008fea000383ffff */
[----:B------:R-:W-:Y:S05]  /*a1f0*/  BRA `(.L_x_153) ;  /* 0xffffff7c00007947 */ /* 0x000fea000383ffff */
.L_x_28:
[----:B--2---:R-:W-:-:S07]  /*a200*/  MOV R0, UR33 ;  /* 0x0000002100007c02 */ /* 0x004fce0008000f00 */
.L_x_154:
[----:B--2---:R2:W3:Y:S02]  /*a210*/  SYNCS.PHASECHK.TRANS64.TRYWAIT P0, [R0+URZ+0x100], R3 ;  /* 0x00010003000075a7 */ /* 0x0044e400080011ff */
[----:B---3--:R-:W-:Y:S05]  /*a220*/  @!P0 NANOSLEEP.SYNCS 0x989680 ;  /* 0x009896800000895d */ /* 0x008fea0003900000 */
[----:B------:R-:W3:Y:S02]  /*a230*/  @!P0 SYNCS.PHASECHK.TRANS64 P0, [R0+URZ+0x100], R3 ;  /* 0x00010003000085a7 */ /* 0x000ee400080010ff */
[----:B---3--:R-:W-:Y:S05]  /*a240*/  @!P0 BRA `(.L_x_154) ;  /* 0xfffffffc00f08947 */ /* 0x008fea000383ffff */
[----:B------:R-:W-:Y:S05]  /*a250*/  BRA `(.L_x_27) ;  /* 0xffffff7c00507947 */ /* 0x000fea000383ffff */
.L_x_35:
[----:B-1----:R-:W-:-:S07]  /*a260*/  MOV R0, UR9 ;  /* 0x0000000900007c02 */ /* 0x002fce0008000f00 */
.L_x_155:
[----:B-1----:R1:W2:Y:S02]  /*a270*/  SYNCS.PHASECHK.TRANS64.TRYWAIT P0, [R0+URZ+0x100], R3 ;  /* 0x00010003000075a7 */ /* 0x0022a400080011ff */
[----:B--2---:R-:W-:Y:S05]  /*a280*/  @!P0 NANOSLEEP.SYNCS 0x989680 ;  /* 0x009896800000895d */ /* 0x004fea0003900000 */
[----:B------:R-:W2:Y:S02]  /*a290*/  @!P0 SYNCS.PHASECHK.TRANS64 P0, [R0+URZ+0x100], R3 ;  /* 0x00010003000085a7 */ /* 0x000ea400080010ff */
[----:B--2---:R-:W-:Y:S05]  /*a2a0*/  @!P0 BRA `(.L_x_155) ;  /* 0xfffffffc00f08947 */ /* 0x004fea000383ffff */
[----:B------:R-:W-:Y:S05]  /*a2b0*/  BRA `(.L_x_34) ;  /* 0xffffff8000107947 */ /* 0x000fea000383ffff */
.L_x_40:
[----:B-1----:R1:W2:Y:S02]  /*a2c0*/  SYNCS.PHASECHK.TRANS64.TRYWAIT P0, [R3+URZ+0x230], R0 ;  /* 0x00023000030075a7 */ /* 0x0022a400080011ff */
[----:B--2---:R-:W-:Y:S05]  /*a2d0*/  @!P0 NANOSLEEP.SYNCS 0x989680 ;  /* 0x009896800000895d */ /* 0x004fea0003900000 */
[----:B------:R-:W2:Y:S02]  /*a2e0*/  @!P0 SYNCS.PHASECHK.TRANS64 P0, [R3+URZ+0x230], R0 ;  /* 0x00023000030085a7 */ /* 0x000ea400080010ff */
[----:B--2---:R-:W-:Y:S05]  /*a2f0*/  @!P0 BRA `(.L_x_40) ;  /* 0xfffffffc00f08947 */ /* 0x004fea000383ffff */
[----:B------:R-:W-:Y:S05]  /*a300*/  BRA `(.L_x_156) ;  /* 0xffffff8000b47947 */ /* 0x000fea000383ffff */
.L_x_44:
[----:B-1----:R-:W-:-:S07]  /*a310*/  MOV R0, UR4 ;  /* 0x0000000400007c02 */ /* 0x002fce0008000f00 */
.L_x_157:
[----:B-1----:R1:W2:Y:S02]  /*a320*/  SYNCS.PHASECHK.TRANS64.TRYWAIT P0, [R0+URZ], R3 ;  /* 0x00000003000075a7 */ /* 0x0022a400080011ff */
[----:B--2---:R-:W-:Y:S05]  /*a330*/  @!P0 NANOSLEEP.SYNCS 0x989680 ;  /* 0x009896800000895d */ /* 0x004fea0003900000 */
[----:B------:R-:W2:Y:S02]  /*a340*/  @!P0 SYNCS.PHASECHK.TRANS64 P0, [R0+URZ], R3 ;  /* 0x00000003000085a7 */ /* 0x000ea400080010ff */
[----:B--2---:R-:W-:Y:S05]  /*a350*/  @!P0 BRA `(.L_x_157) ;  /* 0xfffffffc00f08947 */ /* 0x004fea000383ffff */
[----:B------:R-:W-:Y:S05]  /*a360*/  BRA `(.L_x_158) ;  /* 0xffffff8800587947 */ /* 0x000fea000383ffff */
.L_x_45:
[----:B------:R-:W-:-:S07]  /*a370*/  MOV R0, UR5 ;  /* 0x0000000500007c02 */ /* 0x000fce0008000f00 */
.L_x_159:
[----:B-1----:R1:W2:Y:S02]  /*a380*/  SYNCS.PHASECHK.TRANS64.TRYWAIT P0, [R0+URZ], R3 ;  /* 0x00000003000075a7 */ /* 0x0022a400080011ff */
[----:B--2---:R-:W-:Y:S05]  /*a390*/  @!P0 NANOSLEEP.SYNCS 0x989680 ;  /* 0x009896800000895d */ /* 0x004fea0003900000 */
[----:B------:R-:W2:Y:S02]  /*a3a0*/  @!P0 SYNCS.PHASECHK.TRANS64 P0, [R0+URZ], R3 ;  /* 0x00000003000085a7 */ /* 0x000ea400080010ff */
[----:B--2---:R-:W-:Y:S05]  /*a3b0*/  @!P0 BRA `(.L_x_159) ;  /* 0xfffffffc00f08947 */ /* 0x004fea000383ffff */
[----:B------:R-:W-:Y:S05]  /*a3c0*/  BRA `(.L_x_160) ;  /* 0xffffff8800647947 */ /* 0x000fea000383ffff */
.L_x_46:
[----:B------:R-:W-:-:S07]  /*a3d0*/  MOV R0, UR5 ;  /* 0x0000000500007c02 */ /* 0x000fce0008000f00 */
.L_x_161:
[----:B-1----:R1:W2:Y:S02]  /*a3e0*/  SYNCS.PHASECHK.TRANS64.TRYWAIT P0, [R0+URZ], R3 ;  /* 0x00000003000075a7 */ /* 0x0022a400080011ff */
[----:B--2---:R-:W-:Y:S05]  /*a3f0*/  @!P0 NANOSLEEP.SYNCS 0x989680 ;  /* 0x009896800000895d */ /* 0x004fea0003900000 */
[----:B------:R-:W2:Y:S02]  /*a400*/  @!P0 SYNCS.PHASECHK.TRANS64 P0, [R0+URZ], R3 ;  /* 0x00000003000085a7 */ /* 0x000ea400080010ff */
[----:B--2---:R-:W-:Y:S05]  /*a410*/  @!P0 BRA `(.L_x_161) ;  /* 0xfffffffc00f08947 */ /* 0x004fea000383ffff */
[----:B------:R-:W-:Y:S05]  /*a420*/  BRA `(.L_x_162) ;  /* 0xffffff8800707947 */ /* 0x000fea000383ffff */
.L_x_47:
[----:B------:R-:W-:-:S07]  /*a430*/  MOV R0, UR5 ;  /* 0x0000000500007c02 */ /* 0x000fce0008000f00 */
.L_x_163:
[----:B-1----:R1:W2:Y:S02]  /*a440*/  SYNCS.PHASECHK.TRANS64.TRYWAIT P0, [R0+URZ], R3 ;  /* 0x00000003000075a7 */ /* 0x0022a400080011ff */
[----:B--2---:R-:W-:Y:S05]  /*a450*/  @!P0 NANOSLEEP.SYNCS 0x989680 ;  /* 0x009896800000895d */ /* 0x004fea0003900000 */
[----:B------:R-:W2:Y:S02]  /*a460*/  @!P0 SYNCS.PHASECHK.TRANS64 P0, [R0+URZ], R3 ;  /* 0x00000003000085a7 */ /* 0x000ea400080010ff */
[----:B--2---:R-:W-:Y:S05]  /*a470*/  @!P0 BRA `(.L_x_163) ;  /* 0xfffffffc00f08947 */ /* 0x004fea000383ffff */
[----:B------:R-:W-:Y:S05]  /*a480*/  BRA `(.L_x_164) ;  /* 0xffffff88007c7947 */ /* 0x000fea000383ffff */
.L_x_48:
[----:B------:R-:W-:-:S07]  /*a490*/  MOV R0, UR5 ;  /* 0x0000000500007c02 */ /* 0x000fce0008000f00 */
.L_x_165:
[----:B-1----:R1:W2:Y:S02]  /*a4a0*/  SYNCS.PHASECHK.TRANS64.TRYWAIT P0, [R0+URZ], R3 ;  /* 0x00000003000075a7 */ /* 0x0022a400080011ff */
[----:B--2---:R-:W-:Y:S05]  /*a4b0*/  @!P0 NANOSLEEP.SYNCS 0x989680 ;  /* 0x009896800000895d */ /* 0x004fea0003900000 */
[----:B------:R-:W2:Y:S02]  /*a4c0*/  @!P0 SYNCS.PHASECHK.TRANS64 P0, [R0+URZ], R3 ;  /* 0x00000003000085a7 */ /* 0x000ea400080010ff */
[----:B--2---:R-:W-:Y:S05]  /*a4d0*/  @!P0 BRA `(.L_x_165) ;  /* 0xfffffffc00f08947 */ /* 0x004fea000383ffff */
[----:B------:R-:W-:Y:S05]  /*a4e0*/  BRA `(.L_x_166) ;  /* 0xffffff8800887947 */ /* 0x000fea000383ffff */
.L_x_49:
[----:B------:R-:W-:-:S07]  /*a4f0*/  MOV R0, UR5 ;  /* 0x0000000500007c02 */ /* 0x000fce0008000f00 */
.L_x_167:
[----:B-1----:R1:W2:Y:S02]  /*a500*/  SYNCS.PHASECHK.TRANS64.TRYWAIT P0, [R0+URZ], R3 ;  /* 0x00000003000075a7 */ /* 0x0022a400080011ff */
[----:B--2---:R-:W-:Y:S05]  /*a510*/  @!P0 NANOSLEEP.SYNCS 0x989680 ;  /* 0x009896800000895d */ /* 0x004fea0003900000 */
[----:B------:R-:W2:Y:S02]  /*a520*/  @!P0 SYNCS.PHASECHK.TRANS64 P0, [R0+URZ], R3 ;  /* 0x00000003000085a7 */ /* 0x000ea400080010ff */
[----:B--2---:R-:W-:Y:S05]  /*a530*/  @!P0 BRA `(.L_x_167) ;  /* 0xfffffffc00f08947 */ /* 0x004fea000383ffff */
[----:B------:R-:W-:Y:S05]  /*a540*/  BRA `(.L_x_168) ;  /* 0xffffff8800947947 */ /* 0x000fea000383ffff */
.L_x_50:
[----:B------:R-:W-:-:S07]  /*a550*/  MOV R0, UR5 ;  /* 0x0000000500007c02 */ /* 0x000fce0008000f00 */
.L_x_169:
[----:B-1----:R1:W2:Y:S02]  /*a560*/  SYNCS.PHASECHK.TRANS64.TRYWAIT P0, [R0+URZ], R3 ;  /* 0x00000003000075a7 */ /* 0x0022a400080011ff */
[----:B--2---:R-:W-:Y:S05]  /*a570*/  @!P0 NANOSLEEP.SYNCS 0x989680 ;  /* 0x009896800000895d */ /* 0x004fea0003900000 */
[----:B------:R-:W2:Y:S02]  /*a580*/  @!P0 SYNCS.PHASECHK.TRANS64 P0, [R0+URZ], R3 ;  /* 0x00000003000085a7 */ /* 0x000ea400080010ff */
[----:B--2---:R-:W-:Y:S05]  /*a590*/  @!P0 BRA `(.L_x_169) ;  /* 0xfffffffc00f08947 */ /* 0x004fea000383ffff */
[----:B------:R-:W-:Y:S05]  /*a5a0*/  BRA `(.L_x_170) ;  /* 0xffffff8800a07947 */ /* 0x000fea000383ffff */
.L_x_51:
[----:B------:R-:W-:-:S07]  /*a5b0*/  MOV R0, UR5 ;  /* 0x0000000500007c02 */ /* 0x000fce0008000f00 */
.L_x_171:
[----:B-1----:R1:W2:Y:S02]  /*a5c0*/  SYNCS.PHASECHK.TRANS64.TRYWAIT P0, [R0+URZ], R3 ;  /* 0x00000003000075a7 */ /* 0x0022a400080011ff */
[----:B--2---:R-:W-:Y:S05]  /*a5d0*/  @!P0 NANOSLEEP.SYNCS 0x989680 ;  /* 0x009896800000895d */ /* 0x004fea0003900000 */
[----:B------:R-:W2:Y:S02]  /*a5e0*/  @!P0 SYNCS.PHASECHK.TRANS64 P0, [R0+URZ], R3 ;  /* 0x00000003000085a7 */ /* 0x000ea400080010ff */
[----:B--2---:R-:W-:Y:S05]  /*a5f0*/  @!P0 BRA `(.L_x_171) ;  /* 0xfffffffc00f08947 */ /* 0x004fea000383ffff */
[----:B------:R-:W-:Y:S05]  /*a600*/  BRA `(.L_x_172) ;  /* 0xffffff8800ac7947 */ /* 0x000fea000383ffff */
.L_x_52:
[----:B------:R-:W-:-:S07]  /*a610*/  MOV R0, UR5 ;  /* 0x0000000500007c02 */ /* 0x000fce0008000f00 */
.L_x_173:
[----:B-1----:R1:W2:Y:S02]  /*a620*/  SYNCS.PHASECHK.TRANS64.TRYWAIT P0, [R0+URZ], R3 ;  /* 0x00000003000075a7 */ /* 0x0022a400080011ff */
[----:B--2---:R-:W-:Y:S05]  /*a630*/  @!P0 NANOSLEEP.SYNCS 0x989680 ;  /* 0x009896800000895d */ /* 0x004fea0003900000 */
[----:B------:R-:W2:Y:S02]  /*a640*/  @!P0 SYNCS.PHASECHK.TRANS64 P0, [R0+URZ], R3 ;  /* 0x00000003000085a7 */ /* 0x000ea400080010ff */
[----:B--2---:R-:W-:Y:S05]  /*a650*/  @!P0 BRA `(.L_x_173) ;  /* 0xfffffffc00f08947 */ /* 0x004fea000383ffff */
[----:B------:R-:W-:Y:S05]  /*a660*/  BRA `(.L_x_174) ;  /* 0xffffff8800b87947 */ /* 0x000fea000383ffff */
.L_x_53:
[----:B------:R-:W-:-:S07]  /*a670*/  MOV R0, UR5 ;  /* 0x0000000500007c02 */ /* 0x000fce0008000f00 */
.L_x_175:
[----:B-1----:R1:W2:Y:S02]  /*a680*/  SYNCS.PHASECHK.TRANS64.TRYWAIT P0, [R0+URZ], R3 ;  /* 0x00000003000075a7 */ /* 0x0022a400080011ff */
[----:B--2---:R-:W-:Y:S05]  /*a690*/  @!P0 NANOSLEEP.SYNCS 0x989680 ;  /* 0x009896800000895d */ /* 0x004fea0003900000 */
[----:B------:R-:W2:Y:S02]  /*a6a0*/  @!P0 SYNCS.PHASECHK.TRANS64 P0, [R0+URZ], R3 ;  /* 0x00000003000085a7 */ /* 0x000ea400080010ff */
[----:B--2---:R-:W-:Y:S05]  /*a6b0*/  @!P0 BRA `(.L_x_175) ;  /* 0xfffffffc00f08947 */ /* 0x004fea000383ffff */
[----:B------:R-:W-:Y:S05]  /*a6c0*/  BRA `(.L_x_176) ;  /* 0xffffff8800c47947 */ /* 0x000fea000383ffff */
.L_x_54:
[----:B------:R-:W-:-:S07]  /*a6d0*/  MOV R0, UR5 ;  /* 0x0000000500007c02 */ /* 0x000fce0008000f00 */
.L_x_177:
[----:B-1----:R1:W2:Y:S02]  /*a6e0*/  SYNCS.PHASECHK.TRANS64.TRYWAIT P0, [R0+URZ], R3 ;  /* 0x00000003000075a7 */ /* 0x0022a400080011ff */
[----:B--2---:R-:W-:Y:S05]  /*a6f0*/  @!P0 NANOSLEEP.SYNCS 0x989680 ;  /* 0x009896800000895d */ /* 0x004fea0003900000 */
[----:B------:R-:W2:Y:S02]  /*a700*/  @!P0 SYNCS.PHASECHK.TRANS64 P0, [R0+URZ], R3 ;  /* 0x00000003000085a7 */ /* 0x000ea400080010ff */
[----:B--2---:R-:W-:Y:S05]  /*a710*/  @!P0 BRA `(.L_x_177) ;  /* 0xfffffffc00f08947 */ /* 0x004fea000383ffff */
[----:B------:R-:W-:Y:S05]  /*a720*/  BRA `(.L_x_178) ;  /* 0xffffff8800d07947 */ /* 0x000fea000383ffff */
.L_x_55:
[----:B------:R-:W-:-:S07]  /*a730*/  MOV R0, UR5 ;  /* 0x0000000500007c02 */ /* 0x000fce0008000f00 */
.L_x_179:
[----:B-1----:R1:W2:Y:S02]  /*a740*/  SYNCS.PHASECHK.TRANS64.TRYWAIT P0, [R0+URZ], R3 ;  /* 0x00000003000075a7 */ /* 0x0022a400080011ff */
[----:B--2---:R-:W-:Y:S05]  /*a750*/  @!P0 NANOSLEEP.SYNCS 0x989680 ;  /* 0x009896800000895d */ /* 0x004fea0003900000 */
[----:B------:R-:W2:Y:S02]  /*a760*/  @!P0 SYNCS.PHASECHK.TRANS64 P0, [R0+URZ], R3 ;  /* 0x00000003000085a7 */ /* 0x000ea400080010ff */
[----:B--2---:R-:W-:Y:S05]  /*a770*/  @!P0 BRA `(.L_x_179) ;  /* 0xfffffffc00f08947 */ /* 0x004fea000383ffff */
[----:B------:R-:W-:Y:S05]  /*a780*/  BRA `(.L_x_180) ;  /* 0xffffff8800dc7947 */ /* 0x000fea000383ffff */
.L_x_56:
[----:B------:R-:W-:-:S07]  /*a790*/  MOV R0, UR5 ;  /* 0x0000000500007c02 */ /* 0x000fce0008000f00 */
.L_x_181:
[----:B-1----:R1:W2:Y:S02]  /*a7a0*/  SYNCS.PHASECHK.TRANS64.TRYWAIT P0, [R0+URZ], R3 ;  /* 0x00000003000075a7 */ /* 0x0022a400080011ff */
[----:B--2---:R-:W-:Y:S05]  /*a7b0*/  @!P0 NANOSLEEP.SYNCS 0x989680 ;  /* 0x009896800000895d */ /* 0x004fea0003900000 */
[----:B------:R-:W2:Y:S02]  /*a7c0*/  @!P0 SYNCS.PHASECHK.TRANS64 P0, [R0+URZ], R3 ;  /* 0x00000003000085a7 */ /* 0x000ea400080010ff */
[----:B--2---:R-:W-:Y:S05]  /*a7d0*/  @!P0 BRA `(.L_x_181) ;  /* 0xfffffffc00f08947 */ /* 0x004fea000383ffff */
[----:B------:R-:W-:Y:S05]  /*a7e0*/  BRA `(.L_x_182) ;  /* 0xffffff8800e87947 */ /* 0x000fea000383ffff */
.L_x_57:
[----:B------:R-:W-:-:S07]  /*a7f0*/  MOV R0, UR5 ;  /* 0x0000000500007c02 */ /* 0x000fce0008000f00 */
.L_x_183:
[----:B-1----:R1:W2:Y:S02]  /*a800*/  SYNCS.PHASECHK.TRANS64.TRYWAIT P0, [R0+URZ], R3 ;  /* 0x00000003000075a7 */ /* 0x0022a400080011ff */
[----:B--2---:R-:W-:Y:S05]  /*a810*/  @!P0 NANOSLEEP.SYNCS 0x989680 ;  /* 0x009896800000895d */ /* 0x004fea0003900000 */
[----:B------:R-:W2:Y:S02]  /*a820*/  @!P0 SYNCS.PHASECHK.TRANS64 P0, [R0+URZ], R3 ;  /* 0x00000003000085a7 */ /* 0x000ea400080010ff */
[----:B--2---:R-:W-:Y:S05]  /*a830*/  @!P0 BRA `(.L_x_183) ;  /* 0xfffffffc00f08947 */ /* 0x004fea000383ffff */
[----:B------:R-:W-:Y:S05]  /*a840*/  BRA `(.L_x_184) ;  /* 0xffffff8800f47947 */ /* 0x000fea000383ffff */
.L_x_58:
[----:B------:R-:W-:-:S07]  /*a850*/  MOV R0, UR5 ;  /* 0x0000000500007c02 */ /* 0x000fce0008000f00 */
.L_x_185:
[----:B-1----:R1:W2:Y:S02]  /*a860*/  SYNCS.PHASECHK.TRANS64.TRYWAIT P0, [R0+URZ], R3 ;  /* 0x00000003000075a7 */ /* 0x0022a400080011ff */
[----:B--2---:R-:W-:Y:S05]  /*a870*/  @!P0 NANOSLEEP.SYNCS 0x989680 ;  /* 0x009896800000895d */ /* 0x004fea0003900000 */
[----:B------:R-:W2:Y:S02]  /*a880*/  @!P0 SYNCS.PHASECHK.TRANS64 P0, [R0+URZ], R3 ;  /* 0x00000003000085a7 */ /* 0x000ea400080010ff */
[----:B--2---:R-:W-:Y:S05]  /*a890*/  @!P0 BRA `(.L_x_185) ;  /* 0xfffffffc00f08947 */ /* 0x004fea000383ffff */
[----:B------:R-:W-:Y:S05]  /*a8a0*/  BRA `(.L_x_186) ;  /* 0xffffff8c00007947 */ /* 0x000fea000383ffff */
.L_x_59:
[----:B------:R-:W-:-:S07]  /*a8b0*/  MOV R0, UR5 ;  /* 0x0000000500007c02 */ /* 0x000fce0008000f00 */
.L_x_187:
[----:B-1----:R1:W2:Y:S02]  /*a8c0*/  SYNCS.PHASECHK.TRANS64.TRYWAIT P0, [R0+URZ], R3 ;  /* 0x00000003000075a7 */ /* 0x0022a400080011ff */
[----:B--2---:R-:W-:Y:S05]  /*a8d0*/  @!P0 NANOSLEEP.SYNCS 0x989680 ;  /* 0x009896800000895d */ /* 0x004fea0003900000 */
[----:B------:R-:W2:Y:S02]  /*a8e0*/  @!P0 SYNCS.PHASECHK.TRANS64 P0, [R0+URZ], R3 ;  /* 0x00000003000085a7 */ /* 0x000ea400080010ff */
[----:B--2---:R-:W-:Y:S05]  /*a8f0*/  @!P0 BRA `(.L_x_187) ;  /* 0xfffffffc00f08947 */ /* 0x004fea000383ffff */
[----:B------:R-:W-:Y:S05]  /*a900*/  BRA `(.L_x_188) ;  /* 0xffffff8c000c7947 */ /* 0x000fea000383ffff */
.L_x_60:
[----:B------:R-:W-:-:S07]  /*a910*/  MOV R0, UR5 ;  /* 0x0000000500007c02 */ /* 0x000fce0008000f00 */
.L_x_189:
[----:B-1----:R1:W2:Y:S02]  /*a920*/  SYNCS.PHASECHK.TRANS64.TRYWAIT P0, [R0+URZ], R3 ;  /* 0x00000003000075a7 */ /* 0x0022a400080011ff */
[----:B--2---:R-:W-:Y:S05]  /*a930*/  @!P0 NANOSLEEP.SYNCS 0x989680 ;  /* 0x009896800000895d */ /* 0x004fea0003900000 */
[----:B------:R-:W2:Y:S02]  /*a940*/  @!P0 SYNCS.PHASECHK.TRANS64 P0, [R0+URZ], R3 ;  /* 0x00000003000085a7 */ /* 0x000ea400080010ff */
[----:B--2---:R-:W-:Y:S05]  /*a950*/  @!P0 BRA `(.L_x_189) ;  /* 0xfffffffc00f08947 */ /* 0x004fea000383ffff */
[----:B------:R-:W-:Y:S05]  /*a960*/  BRA `(.L_x_190) ;  /* 0xffffff8c00187947 */ /* 0x000fea000383ffff */
.L_x_61:
[----:B------:R-:W-:-:S07]  /*a970*/  MOV R0, UR5 ;  /* 0x0000000500007c02 */ /* 0x000fce0008000f00 */
.L_x_191:
[----:B-1----:R1:W2:Y:S02]  /*a980*/  SYNCS.PHASECHK.TRANS64.TRYWAIT P0, [R0+URZ], R3 ;  /* 0x00000003000075a7 */ /* 0x0022a400080011ff */
[----:B--2---:R-:W-:Y:S05]  /*a990*/  @!P0 NANOSLEEP.SYNCS 0x989680 ;  /* 0x009896800000895d */ /* 0x004fea0003900000 */
[----:B------:R-:W2:Y:S02]  /*a9a0*/  @!P0 SYNCS.PHASECHK.TRANS64 P0, [R0+URZ], R3 ;  /* 0x00000003000085a7 */ /* 0x000ea400080010ff */
[----:B--2---:R-:W-:Y:S05]  /*a9b0*/  @!P0 BRA `(.L_x_191) ;  /* 0xfffffffc00f08947 */ /* 0x004fea000383ffff */
[----:B------:R-:W-:Y:S05]  /*a9c0*/  BRA `(.L_x_192) ;  /* 0xffffff8c00247947 */ /* 0x000fea000383ffff */
.L_x_62:
[----:B------:R-:W-:-:S07]  /*a9d0*/  MOV R0, UR5 ;  /* 0x0000000500007c02 */ /* 0x000fce0008000f00 */
.L_x_193:
[----:B-1----:R1:W2:Y:S02]  /*a9e0*/  SYNCS.PHASECHK.TRANS64.TRYWAIT P0, [R0+URZ], R3 ;  /* 0x00000003000075a7 */ /* 0x0022a400080011ff */
[----:B--2---:R-:W-:Y:S05]  /*a9f0*/  @!P0 NANOSLEEP.SYNCS 0x989680 ;  /* 0x009896800000895d */ /* 0x004fea0003900000 */
[----:B------:R-:W2:Y:S02]  /*aa00*/  @!P0 SYNCS.PHASECHK.TRANS64 P0, [R0+URZ], R3 ;  /* 0x00000003000085a7 */ /* 0x000ea400080010ff */
[----:B--2---:R-:W-:Y:S05]  /*aa10*/  @!P0 BRA `(.L_x_193) ;  /* 0xfffffffc00f08947 */ /* 0x004fea000383ffff */
[----:B------:R-:W-:Y:S05]  /*aa20*/  BRA `(.L_x_194) ;  /* 0xffffff8c00307947 */ /* 0x000fea000383ffff */
.L_x_63:
[----:B------:R-:W-:-:S07]  /*aa30*/  MOV R0, UR5 ;  /* 0x0000000500007c02 */ /* 0x000fce0008000f00 */
.L_x_195:
[----:B-1----:R1:W2:Y:S02]  /*aa40*/  SYNCS.PHASECHK.TRANS64.TRYWAIT P0, [R0+URZ], R3 ;  /* 0x00000003000075a7 */ /* 0x0022a400080011ff */
[----:B--2---:R-:W-:Y:S05]  /*aa50*/  @!P0 NANOSLEEP.SYNCS 0x989680 ;  /* 0x009896800000895d */ /* 0x004fea0003900000 */
[----:B------:R-:W2:Y:S02]  /*aa60*/  @!P0 SYNCS.PHASECHK.TRANS64 P0, [R0+URZ], R3 ;  /* 0x00000003000085a7 */ /* 0x000ea400080010ff */
[----:B--2---:R-:W-:Y:S05]  /*aa70*/  @!P0 BRA `(.L_x_195) ;  /* 0xfffffffc00f08947 */ /* 0x004fea000383ffff */
[----:B------:R-:W-:Y:S05]  /*aa80*/  BRA `(.L_x_196) ;  /* 0xffffff8c003c7947 */ /* 0x000fea000383ffff */
.L_x_64:
[----:B------:R-:W-:-:S07]  /*aa90*/  MOV R0, UR5 ;  /* 0x0000000500007c02 */ /* 0x000fce0008000f00 */
.L_x_197:
[----:B-1----:R1:W2:Y:S02]  /*aaa0*/  SYNCS.PHASECHK.TRANS64.TRYWAIT P0, [R0+URZ], R3 ;  /* 0x00000003000075a7 */ /* 0x0022a400080011ff */
[----:B--2---:R-:W-:Y:S05]  /*aab0*/  @!P0 NANOSLEEP.SYNCS 0x989680 ;  /* 0x009896800000895d */ /* 0x004fea0003900000 */
[----:B------:R-:W2:Y:S02]  /*aac0*/  @!P0 SYNCS.PHASECHK.TRANS64 P0, [R0+URZ], R3 ;  /* 0x00000003000085a7 */ /* 0x000ea400080010ff */
[----:B--2---:R-:W-:Y:S05]  /*aad0*/  @!P0 BRA `(.L_x_197) ;  /* 0xfffffffc00f08947 */ /* 0x004fea000383ffff */
[----:B------:R-:W-:Y:S05]  /*aae0*/  BRA `(.L_x_198) ;  /* 0xffffff8c00487947 */ /* 0x000fea000383ffff */
.L_x_65:
[----:B------:R-:W-:-:S07]  /*aaf0*/  MOV R0, UR5 ;  /* 0x0000000500007c02 */ /* 0x000fce0008000f00 */
.L_x_199:
[----:B-1----:R1:W2:Y:S02]  /*ab00*/  SYNCS.PHASECHK.TRANS64.TRYWAIT P0, [R0+URZ], R3 ;  /* 0x00000003000075a7 */ /* 0x0022a400080011ff */
[----:B--2---:R-:W-:Y:S05]  /*ab10*/  @!P0 NANOSLEEP.SYNCS 0x989680 ;  /* 0x009896800000895d */ /* 0x004fea0003900000 */
[----:B------:R-:W2:Y:S02]  /*ab20*/  @!P0 SYNCS.PHASECHK.TRANS64 P0, [R0+URZ], R3 ;  /* 0x00000003000085a7 */ /* 0x000ea400080010ff */
[----:B--2---:R-:W-:Y:S05]  /*ab30*/  @!P0 BRA `(.L_x_199) ;  /* 0xfffffffc00f08947 */ /* 0x004fea000383ffff */
[----:B------:R-:W-:Y:S05]  /*ab40*/  BRA `(.L_x_200) ;  /* 0xffffff8c00547947 */ /* 0x000fea000383ffff */
.L_x_66:
[----:B------:R-:W-:-:S07]  /*ab50*/  MOV R0, UR5 ;  /* 0x0000000500007c02 */ /* 0x000fce0008000f00 */
.L_x_201:
[----:B-1----:R1:W2:Y:S02]  /*ab60*/  SYNCS.PHASECHK.TRANS64.TRYWAIT P0, [R0+URZ], R3 ;  /* 0x00000003000075a7 */ /* 0x0022a400080011ff */
[----:B--2---:R-:W-:Y:S05]  /*ab70*/  @!P0 NANOSLEEP.SYNCS 0x989680 ;  /* 0x009896800000895d */ /* 0x004fea0003900000 */
[----:B------:R-:W2:Y:S02]  /*ab80*/  @!P0 SYNCS.PHASECHK.TRANS64 P0, [R0+URZ], R3 ;  /* 0x00000003000085a7 */ /* 0x000ea400080010ff */
[----:B--2---:R-:W-:Y:S05]  /*ab90*/  @!P0 BRA `(.L_x_201) ;  /* 0xfffffffc00f08947 */ /* 0x004fea000383ffff */
[----:B------:R-:W-:Y:S05]  /*aba0*/  BRA `(.L_x_202) ;  /* 0xffffff8c00607947 */ /* 0x000fea000383ffff */
.L_x_67:
[----:B------:R-:W-:-:S07]  /*abb0*/  MOV R0, UR5 ;  /* 0x0000000500007c02 */ /* 0x000fce0008000f00 */
.L_x_203:
[----:B-1----:R1:W2:Y:S02]  /*abc0*/  SYNCS.PHASECHK.TRANS64.TRYWAIT P0, [R0+URZ], R3 ;  /* 0x00000003000075a7 */ /* 0x0022a400080011ff */
[----:B--2---:R-:W-:Y:S05]  /*abd0*/  @!P0 NANOSLEEP.SYNCS 0x989680 ;  /* 0x009896800000895d */ /* 0x004fea0003900000 */
[----:B------:R-:W2:Y:S02]  /*abe0*/  @!P0 SYNCS.PHASECHK.TRANS64 P0, [R0+URZ], R3 ;  /* 0x00000003000085a7 */ /* 0x000ea400080010ff */
[----:B--2---:R-:W-:Y:S05]  /*abf0*/  @!P0 BRA `(.L_x_203) ;  /* 0xfffffffc00f08947 */ /* 0x004fea000383ffff */
[----:B------:R-:W-:Y:S05]  /*ac00*/  BRA `(.L_x_204) ;  /* 0xffffff8c006c7947 */ /* 0x000fea000383ffff */
.L_x_68:
[----:B------:R-:W-:-:S07]  /*ac10*/  MOV R0, UR5 ;  /* 0x0000000500007c02 */ /* 0x000fce0008000f00 */
.L_x_205:
[----:B-1----:R1:W2:Y:S02]  /*ac20*/  SYNCS.PHASECHK.TRANS64.TRYWAIT P0, [R0+URZ], R3 ;  /* 0x00000003000075a7 */ /* 0x0022a400080011ff */
[----:B--2---:R-:W-:Y:S05]  /*ac30*/  @!P0 NANOSLEEP.SYNCS 0x989680 ;  /* 0x009896800000895d */ /* 0x004fea0003900000 */
[----:B------:R-:W2:Y:S02]  /*ac40*/  @!P0 SYNCS.PHASECHK.TRANS64 P0, [R0+URZ], R3 ;  /* 0x00000003000085a7 */ /* 0x000ea400080010ff */
[----:B--2---:R-:W-:Y:S05]  /*ac50*/  @!P0 BRA `(.L_x_205) ;  /* 0xfffffffc00f08947 */ /* 0x004fea000383ffff */
[----:B------:R-:W-:Y:S05]  /*ac60*/  BRA `(.L_x_206) ;  /* 0xffffff8c00787947 */ /* 0x000fea000383ffff */
.L_x_69:
[----:B------:R-:W-:-:S07]  /*ac70*/  MOV R0, UR5 ;  /* 0x0000000500007c02 */ /* 0x000fce0008000f00 */
.L_x_207:
[----:B-1----:R1:W2:Y:S02]  /*ac80*/  SYNCS.PHASECHK.TRANS64.TRYWAIT P0, [R0+URZ], R3 ;  /* 0x00000003000075a7 */ /* 0x0022a400080011ff */
[----:B--2---:R-:W-:Y:S05]  /*ac90*/  @!P0 NANOSLEEP.SYNCS 0x989680 ;  /* 0x009896800000895d */ /* 0x004fea0003900000 */
[----:B------:R-:W2:Y:S02]  /*aca0*/  @!P0 SYNCS.PHASECHK.TRANS64 P0, [R0+URZ], R3 ;  /* 0x00000003000085a7 */ /* 0x000ea400080010ff */
[----:B--2---:R-:W-:Y:S05]  /*acb0*/  @!P0 BRA `(.L_x_207) ;  /* 0xfffffffc00f08947 */ /* 0x004fea000383ffff */
[----:B------:R-:W-:Y:S05]  /*acc0*/  BRA `(.L_x_208) ;  /* 0xffffff8c00847947 */ /* 0x000fea000383ffff */
.L_x_70:
[----:B------:R-:W-:-:S07]  /*acd0*/  MOV R0, UR5 ;  /* 0x0000000500007c02 */ /* 0x000fce0008000f00 */
.L_x_209:
[----:B-1----:R1:W2:Y:S02]  /*ace0*/  SYNCS.PHASECHK.TRANS64.TRYWAIT P0, [R0+URZ], R3 ;  /* 0x00000003000075a7 */ /* 0x0022a400080011ff */
[----:B--2---:R-:W-:Y:S05]  /*acf0*/  @!P0 NANOSLEEP.SYNCS 0x989680 ;  /* 0x009896800000895d */ /* 0x004fea0003900000 */
[----:B------:R-:W2:Y:S02]  /*ad00*/  @!P0 SYNCS.PHASECHK.TRANS64 P0, [R0+URZ], R3 ;  /* 0x00000003000085a7 */ /* 0x000ea400080010ff */
[----:B--2---:R-:W-:Y:S05]  /*ad10*/  @!P0 BRA `(.L_x_209) ;  /* 0xfffffffc00f08947 */ /* 0x004fea000383ffff */
[----:B------:R-:W-:Y:S05]  /*ad20*/  BRA `(.L_x_210) ;  /* 0xffffff8c00907947 */ /* 0x000fea000383ffff */
.L_x_71:
[----:B------:R-:W-:-:S07]  /*ad30*/  MOV R0, UR5 ;  /* 0x0000000500007c02 */ /* 0x000fce0008000f00 */
.L_x_211:
[----:B-1----:R1:W2:Y:S02]  /*ad40*/  SYNCS.PHASECHK.TRANS64.TRYWAIT P0, [R0+URZ], R3 ;  /* 0x00000003000075a7 */ /* 0x0022a400080011ff */
[----:B--2---:R-:W-:Y:S05]  /*ad50*/  @!P0 NANOSLEEP.SYNCS 0x989680 ;  /* 0x009896800000895d */ /* 0x004fea0003900000 */
[----:B------:R-:W2:Y:S02]  /*ad60*/  @!P0 SYNCS.PHASECHK.TRANS64 P0, [R0+URZ], R3 ;  /* 0x00000003000085a7 */ /* 0x000ea400080010ff */
[----:B--2---:R-:W-:Y:S05]  /*ad70*/  @!P0 BRA `(.L_x_211) ;  /* 0xfffffffc00f08947 */ /* 0x004fea000383ffff */
[----:B------:R-:W-:Y:S05]  /*ad80*/  BRA `(.L_x_212) ;  /* 0xffffff8c009c7947 */ /* 0x000fea000383ffff */
.L_x_72:
[----:B------:R-:W-:-:S07]  /*ad90*/  MOV R0, UR5 ;  /* 0x0000000500007c02 */ /* 0x000fce0008000f00 */
.L_x_213:
[----:B-1----:R1:W2:Y:S02]  /*ada0*/  SYNCS.PHASECHK.TRANS64.TRYWAIT P0, [R0+URZ], R3 ;  /* 0x00000003000075a7 */ /* 0x0022a400080011ff */
[----:B--2---:R-:W-:Y:S05]  /*adb0*/  @!P0 NANOSLEEP.SYNCS 0x989680 ;  /* 0x009896800000895d */ /* 0x004fea0003900000 */
[----:B------:R-:W2:Y:S02]  /*adc0*/  @!P0 SYNCS.PHASECHK.TRANS64 P0, [R0+URZ], R3 ;  /* 0x00000003000085a7 */ /* 0x000ea400080010ff */
[----:B--2---:R-:W-:Y:S05]  /*add0*/  @!P0 BRA `(.L_x_213) ;  /* 0xfffffffc00f08947 */ /* 0x004fea000383ffff */
[----:B------:R-:W-:Y:S05]  /*ade0*/  BRA `(.L_x_214) ;  /* 0xffffff8c00a87947 */ /* 0x000fea000383ffff */
.L_x_73:
[----:B------:R-:W-:-:S07]  /*adf0*/  MOV R0, UR5 ;  /* 0x0000000500007c02 */ /* 0x000fce0008000f00 */
.L_x_215:
[----:B-1----:R1:W2:Y:S02]  /*ae00*/  SYNCS.PHASECHK.TRANS64.TRYWAIT P0, [R0+URZ], R3 ;  /* 0x00000003000075a7 */ /* 0x0022a400080011ff */
[----:B--2---:R-:W-:Y:S05]  /*ae10*/  @!P0 NANOSLEEP.SYNCS 0x989680 ;  /* 0x009896800000895d */ /* 0x004fea0003900000 */
[----:B------:R-:W2:Y:S02]  /*ae20*/  @!P0 SYNCS.PHASECHK.TRANS64 P0, [R0+URZ], R3 ;  /* 0x00000003000085a7 */ /* 0x000ea400080010ff */
[----:B--2---:R-:W-:Y:S05]  /*ae30*/  @!P0 BRA `(.L_x_215) ;  /* 0xfffffffc00f08947 */ /* 0x004fea000383ffff */
[----:B------:R-:W-:Y:S05]  /*ae40*/  BRA `(.L_x_216) ;  /* 0xffffff8c00b47947 */ /* 0x000fea000383ffff */
.L_x_74:
[----:B------:R-:W-:-:S07]  /*ae50*/  MOV R0, UR5 ;  /* 0x0000000500007c02 */ /* 0x000fce0008000f00 */
.L_x_217:
[----:B-1----:R1:W2:Y:S02]  /*ae60*/  SYNCS.PHASECHK.TRANS64.TRYWAIT P0, [R0+URZ], R3 ;  /* 0x00000003000075a7 */ /* 0x0022a400080011ff */
[----:B--2---:R-:W-:Y:S05]  /*ae70*/  @!P0 NANOSLEEP.SYNCS 0x989680 ;  /* 0x009896800000895d */ /* 0x004fea0003900000 */
[----:B------:R-:W2:Y:S02]  /*ae80*/  @!P0 SYNCS.PHASECHK.TRANS64 P0, [R0+URZ], R3 ;  /* 0x00000003000085a7 */ /* 0x000ea400080010ff */
[----:B--2---:R-:W-:Y:S05]  /*ae90*/  @!P0 BRA `(.L_x_217) ;  /* 0xfffffffc00f08947 */ /* 0x004fea000383ffff */
[----:B------:R-:W-:Y:S05]  /*aea0*/  BRA `(.L_x_218) ;  /* 0xffffff8c00c07947 */ /* 0x000fea000383ffff */
.L_x_77:
[----:B--2---:R2:W3:Y:S02]  /*aeb0*/  SYNCS.PHASECHK.TRANS64.TRYWAIT P0, [R2+URZ+0x290], R5 ;  /* 0x00029005020075a7 */ /* 0x0044e400080011ff */
[----:B---3--:R-:W-:Y:S05]  /*aec0*/  @!P0 NANOSLEEP.SYNCS 0x989680 ;  /* 0x009896800000895d */ /* 0x008fea0003900000 */
[----:B------:R-:W3:Y:S02]  /*aed0*/  @!P0 SYNCS.PHASECHK.TRANS64 P0, [R2+URZ+0x290], R5 ;  /* 0x00029005020085a7 */ /* 0x000ee400080010ff */
[----:B---3--:R-:W-:Y:S05]  /*aee0*/  @!P0 BRA `(.L_x_77) ;  /* 0xfffffffc00f08947 */ /* 0x008fea000383ffff */
[----:B------:R-:W-:Y:S05]  /*aef0*/  BRA `(.L_x_219) ;  /* 0xffffff90001c7947 */ /* 0x000fea000383ffff */
.L_x_78:
[----:B------:R-:W-:-:S07]  /*af00*/  MOV R2, UR4 ;  /* 0x0000000400027c02 */ /* 0x000fce0008000f00 */
.L_x_220:
[----:B--2---:R2:W3:Y:S02]  /*af10*/  SYNCS.PHASECHK.TRANS64.TRYWAIT P0, [R2+URZ+0x240], R5 ;  /* 0x00024005020075a7 */ /* 0x0044e400080011ff */
[----:B---3--:R-:W-:Y:S05]  /*af20*/  @!P0 NANOSLEEP.SYNCS 0x989680 ;  /* 0x009896800000895d */ /* 0x008fea0003900000 */
[----:B------:R-:W3:Y:S02]  /*af30*/  @!P0 SYNCS.PHASECHK.TRANS64 P0, [R2+URZ+0x240], R5 ;  /* 0x00024005020085a7 */ /* 0x000ee400080010ff */
[----:B---3--:R-:W-:Y:S05]  /*af40*/  @!P0 BRA `(.L_x_220) ;  /* 0xfffffffc00f08947 */ /* 0x008fea000383ffff */
[----:B------:R-:W-:Y:S05]  /*af50*/  BRA `(.L_x_221) ;  /* 0xffffff90002c7947 */ /* 0x000fea000383ffff */
.L_x_79:
[----:B--2---:R2:W3:Y:S02]  /*af60*/  SYNCS.PHASECHK.TRANS64.TRYWAIT P1, [R2+URZ+0x230], R5 ;  /* 0x00023005020075a7 */ /* 0x0044e400080211ff */
[----:B---3--:R-:W-:Y:S05]  /*af70*/  @!P1 NANOSLEEP.SYNCS 0x989680 ;  /* 0x009896800000995d */ /* 0x008fea0003900000 */
[----:B------:R-:W3:Y:S02]  /*af80*/  @!P1 SYNCS.PHASECHK.TRANS64 P1, [R2+URZ+0x230], R5 ;  /* 0x00023005020095a7 */ /* 0x000ee400080210ff */
[----:B---3--:R-:W-:Y:S05]  /*af90*/  @!P1 BRA `(.L_x_79) ;  /* 0xfffffffc00f09947 */ /* 0x008fea000383ffff */
[----:B------:R-:W-:Y:S05]  /*afa0*/  BRA `(.L_x_222) ;  /* 0xffffff90005c7947 */ /* 0x000fea000383ffff */
.L_x_82:
[----:B------:R-:W-:-:S07]  /*afb0*/  MOV R0, UR4 ;  /* 0x0000000400007c02 */ /* 0x000fce0008000f00 */
.L_x_223:
[----:B--2---:R2:W3:Y:S02]  /*afc0*/  SYNCS.PHASECHK.TRANS64.TRYWAIT P0, [R0+URZ+0x240], R3 ;  /* 0x00024003000075a7 */ /* 0x0044e400080011ff */
[----:B---3--:R-:W-:Y:S05]  /*afd0*/  @!P0 NANOSLEEP.SYNCS 0x989680 ;  /* 0x009896800000895d */ /* 0x008fea0003900000 */
[----:B------:R-:W3:Y:S02]  /*afe0*/  @!P0 SYNCS.PHASECHK.TRANS64 P0, [R0+URZ+0x240], R3 ;  /* 0x00024003000085a7 */ /* 0x000ee400080010ff */
[----:B---3--:R-:W-:Y:S05]  /*aff0*/  @!P0 BRA `(.L_x_223) ;  /* 0xfffffffc00f08947 */ /* 0x008fea000383ffff */
[----:B------:R-:W-:Y:S05]  /*b000*/  BRA `(.L_x_81) ;  /* 0xffffff9000b07947 */ /* 0x000fea000383ffff */
.L_x_91:
[----:B--2---:R-:W-:-:S04]  /*b010*/  MOV R0, UR5 ;  /* 0x0000000500007c02 */ /* 0x004fc80008000f00 */
[----:B------:R2:W3:Y:S03]  /*b020*/  SYNCS.PHASECHK.TRANS64.TRYWAIT P0, [R0+URZ+0x8], R7 ;  /* 0x00000807000075a7 */ /* 0x0004e600080011ff */
[----:B---3--:R-:W-:Y:S05]  /*b030*/  @!P0 NANOSLEEP.SYNCS 0x989680 ;  /* 0x009896800000895d */ /* 0x008fea0003900000 */
[----:B------:R-:W3:Y:S02]  /*b040*/  @!P0 SYNCS.PHASECHK.TRANS64 P0, [R0+URZ+0x8], R7 ;  /* 0x00000807000085a7 */ /* 0x000ee400080010ff */
[----:B---3--:R-:W-:Y:S05]  /*b050*/  @!P0 BRA `(.L_x_91) ;  /* 0xfffffffc00ec8947 */ /* 0x008fea000383ffff */
[----:B------:R-:W-:Y:S05]  /*b060*/  BRA `(.L_x_90) ;  /* 0xffffff9400647947 */ /* 0x000fea000383ffff */
.L_x_93:
[----:B------:R-:W-:Y:S01]  /*b070*/  BSSY B0, `(.L_x_224) ;  /* 0x0000006000007945 */ /* 0x000fe20003800000 */
[----:B------:R-:W-:-:S07]  /*b080*/  MOV R15, 0xffffffff ;  /* 0xffffffff000f7802 */ /* 0x000fce0000000f00 */
[----:B-12--5:R-:W-:Y:S05]  /*b090*/  WARPSYNC.COLLECTIVE R15, `(.L_x_225) ;  /* 0x000000000f0c7348 */ /* 0x026fea0003c00000 */
[----:B------:R-:W-:Y:S02]  /*b0a0*/  ELECT P6, UR79, PT ;  /* 0x00000000004f782f */ /* 0x000fe400038c0000 */
[----:B------:R-:W-:Y:S01]  /*b0b0*/  MOV R14, UR79 ;  /* 0x0000004f000e7c02 */ /* 0x000fe20008000f00 */
[----:B-12--5:R-:W-:Y:S10]  /*b0c0*/  ENDCOLLECTIVE ;  /* 0x000000000000791b */ /* 0x026ff40003800000 */
.L_x_225:
[----:B------:R-:W-:Y:S05]  /*b0d0*/  BSYNC B0 ;  /* 0x0000000000007941 */ /* 0x000fea0003800000 */
.L_x_224:
[----:B------:R-:W-:Y:S01]  /*b0e0*/  PLOP3.LUT P0, PT, P6, PT, PT, 0x80, 0x8 ;  /* 0x000000000008781c */ /* 0x000fe2000370f070 */
[----:B------:R-:W-:-:S12]  /*b0f0*/  BRA `(.L_x_226) ;  /* 0xffffff9400907947 */ /* 0x000fd8000383ffff */
.L_x_95:
[----:B--2---:R-:W-:-:S04]  /*b100*/  MOV R0, UR5 ;  /* 0x0000000500007c02 */ /* 0x004fc80008000f00 */
[----:B------:R2:W3:Y:S03]  /*b110*/  SYNCS.PHASECHK.TRANS64.TRYWAIT P0, [R0+URZ+0x8], R5 ;  /* 0x00000805000075a7 */ /* 0x0004e600080011ff */
[----:B---3--:R-:W-:Y:S05]  /*b120*/  @!P0 NANOSLEEP.SYNCS 0x989680 ;  /* 0x009896800000895d */ /* 0x008fea0003900000 */
[----:B------:R-:W3:Y:S02]  /*b130*/  @!P0 SYNCS.PHASECHK.TRANS64 P0, [R0+URZ+0x8], R5 ;  /* 0x00000805000085a7 */ /* 0x000ee400080010ff */
[----:B---3--:R-:W-:Y:S05]  /*b140*/  @!P0 BRA `(.L_x_95) ;  /* 0xfffffffc00ec8947 */ /* 0x008fea000383ffff */
[----:B------:R-:W-:Y:S05]  /*b150*/  BRA `(.L_x_94) ;  /* 0xffffff9400947947 */ /* 0x000fea000383ffff */
.L_x_96:
[----:B-1----:R1:W2:Y:S02]  /*b160*/  SYNCS.PHASECHK.TRANS64.TRYWAIT P0, [R0+URZ+0x230], R5 ;  /* 0x00023005000075a7 */ /* 0x0022a400080011ff */
[----:B--2---:R-:W-:Y:S05]  /*b170*/  @!P0 NANOSLEEP.SYNCS 0x989680 ;  /* 0x009896800000895d */ /* 0x004fea0003900000 */
[----:B------:R-:W2:Y:S02]  /*b180*/  @!P0 SYNCS.PHASECHK.TRANS64 P0, [R0+URZ+0x230], R5 ;  /* 0x00023005000085a7 */ /* 0x000ea400080010ff */
[----:B--2---:R-:W-:Y:S05]  /*b190*/  @!P0 BRA `(.L_x_96) ;  /* 0xfffffffc00f08947 */ /* 0x004fea000383ffff */
[----:B------:R-:W-:Y:S05]  /*b1a0*/  BRA `(.L_x_227) ;  /* 0xffffff9800687947 */ /* 0x000fea000383ffff */
.L_x_98:
[----:B------:R-:W-:-:S07]  /*b1b0*/  MOV R0, UR19 ;  /* 0x0000001300007c02 */ /* 0x000fce0008000f00 */
.L_x_228:
[----:B-1----:R1:W2:Y:S02]  /*b1c0*/  SYNCS.PHASECHK.TRANS64.TRYWAIT P0, [R0+URZ+0x270], R5 ;  /* 0x00027005000075a7 */ /* 0x0022a400080011ff */
[----:B--2---:R-:W-:Y:S05]  /*b1d0*/  @!P0 NANOSLEEP.SYNCS 0x989680 ;  /* 0x009896800000895d */ /* 0x004fea0003900000 */
[----:B------:R-:W2:Y:S02]  /*b1e0*/  @!P0 SYNCS.PHASECHK.TRANS64 P0, [R0+URZ+0x270], R5 ;  /* 0x00027005000085a7 */ /* 0x000ea400080010ff */
[----:B--2---:R-:W-:Y:S05]  /*b1f0*/  @!P0 BRA `(.L_x_228) ;  /* 0xfffffffc00f08947 */ /* 0x004fea000383ffff */
[----:B------:R-:W-:Y:S05]  /*b200*/  BRA `(.L_x_229) ;  /* 0xffffff9800b07947 */ /* 0x000fea000383ffff */
.L_x_101:
[----:B------:R-:W-:Y:S07]  /*b210*/  MOV R0, UR6 ;  /* 0x0000000600007c02 */ /* 0x000fee0008000f00 */
.L_x_230:
[----:B-1----:R1:W2:Y:S02]  /*b220*/  SYNCS.PHASECHK.TRANS64.TRYWAIT P0, [R0+URZ], R5 ;  /* 0x00000005000075a7 */ /* 0x0022a400080011ff */
[----:B--2---:R-:W-:Y:S05]  /*b230*/  @!P0 NANOSLEEP.SYNCS 0x989680 ;  /* 0x009896800000895d */ /* 0x004fea0003900000 */
[----:B------:R-:W2:Y:S02]  /*b240*/  @!P0 SYNCS.PHASECHK.TRANS64 P0, [R0+URZ], R5 ;  /* 0x00000005000085a7 */ /* 0x000ea400080010ff */
[----:B--2---:R-:W-:Y:S05]  /*b250*/  @!P0 BRA `(.L_x_230) ;  /* 0xfffffffc00f08947 */ /* 0x004fea000383ffff */
[----:B------:R-:W-:Y:S05]  /*b260*/  BRA `(.L_x_100) ;  /* 0xffffff9800c87947 */ /* 0x000fea000383ffff */
.L_x_105:
[----:B-1----:R-:W-:-:S07]  /*b270*/  MOV R0, UR4 ;  /* 0x0000000400007c02 */ /* 0x002fce0008000f00 */
.L_x_231:
[----:B-1----:R1:W2:Y:S02]  /*b280*/  SYNCS.PHASECHK.TRANS64.TRYWAIT P0, [R0+URZ], R3 ;  /* 0x00000003000075a7 */ /* 0x0022a400080011ff */
[----:B--2---:R-:W-:Y:S05]  /*b290*/  @!P0 NANOSLEEP.SYNCS 0x989680 ;  /* 0x009896800000895d */ /* 0x004fea0003900000 */
[----:B------:R-:W2:Y:S02]  /*b2a0*/  @!P0 SYNCS.PHASECHK.TRANS64 P0, [R0+URZ], R3 ;  /* 0x00000003000085a7 */ /* 0x000ea400080010ff */
[----:B--2---:R-:W-:Y:S05]  /*b2b0*/  @!P0 BRA `(.L_x_231) ;  /* 0xfffffffc00f08947 */ /* 0x004fea000383ffff */
[----:B------:R-:W-:Y:S05]  /*b2c0*/  BRA `(.L_x_232) ;  /* 0xffffff9c00807947 */ /* 0x000fea000383ffff */
.L_x_106:
[----:B------:R-:W-:-:S07]  /*b2d0*/  MOV R0, UR5 ;  /* 0x0000000500007c02 */ /* 0x000fce0008000f00 */
.L_x_233:
[----:B-1----:R1:W2:Y:S02]  /*b2e0*/  SYNCS.PHASECHK.TRANS64.TRYWAIT P0, [R0+URZ], R3 ;  /* 0x00000003000075a7 */ /* 0x0022a400080011ff */
[----:B--2---:R-:W-:Y:S05]  /*b2f0*/  @!P0 NANOSLEEP.SYNCS 0x989680 ;  /* 0x009896800000895d */ /* 0x004fea0003900000 */
[----:B------:R-:W2:Y:S02]  /*b300*/  @!P0 SYNCS.PHASECHK.TRANS64 P0, [R0+URZ], R3 ;  /* 0x00000003000085a7 */ /* 0x000ea400080010ff */
[----:B--2---:R-:W-:Y:S05]  /*b310*/  @!P0 BRA `(.L_x_233) ;  /* 0xfffffffc00f08947 */ /* 0x004fea000383ffff */
[----:B------:R-:W-:Y:S05]  /*b320*/  BRA `(.L_x_234) ;  /* 0xffffff9c008c7947 */ /* 0x000fea000383ffff */
.L_x_107:
[----:B------:R-:W-:-:S07]  /*b330*/  MOV R0, UR5 ;  /* 0x0000000500007c02 */ /* 0x000fce0008000f00 */
.L_x_235:
[----:B-1----:R1:W2:Y:S02]  /*b340*/  SYNCS.PHASECHK.TRANS64.TRYWAIT P0, [R0+URZ], R3 ;  /* 0x00000003000075a7 */ /* 0x0022a400080011ff */
[----:B--2---:R-:W-:Y:S05]  /*b350*/  @!P0 NANOSLEEP.SYNCS 0x989680 ;  /* 0x009896800000895d */ /* 0x004fea0003900000 */
[----:B------:R-:W2:Y:S02]  /*b360*/  @!P0 SYNCS.PHASECHK.TRANS64 P0, [R0+URZ], R3 ;  /* 0x00000003000085a7 */ /* 0x000ea400080010ff */
[----:B--2---:R-:W-:Y:S05]  /*b370*/  @!P0 BRA `(.L_x_235) ;  /* 0xfffffffc00f08947 */ /* 0x004fea000383ffff */
[----:B------:R-:W-:Y:S05]  /*b380*/  BRA `(.L_x_236) ;  /* 0xffffff9c00987947 */ /* 0x000fea000383ffff */
.L_x_110:
[----:B------:R-:W-:-:S07]  /*b390*/  MOV R0, UR13 ;  /* 0x0000000d00007c02 */ /* 0x000fce0008000f00 */
.L_x_237:
[----:B-1----:R1:W2:Y:S02]  /*b3a0*/  SYNCS.PHASECHK.TRANS64.TRYWAIT P1, [R0+URZ+0x2b0], R3 ;  /* 0x0002b003000075a7 */ /* 0x0022a400080211ff */
[----:B--2---:R-:W-:Y:S05]  /*b3b0*/  @!P1 NANOSLEEP.SYNCS 0x989680 ;  /* 0x009896800000995d */ /* 0x004fea0003900000 */
[----:B------:R-:W2:Y:S02]  /*b3c0*/  @!P1 SYNCS.PHASECHK.TRANS64 P1, [R0+URZ+0x2b0], R3 ;  /* 0x0002b003000095a7 */ /* 0x000ea400080210ff */
[----:B--2---:R-:W-:Y:S05]  /*b3d0*/  @!P1 BRA `(.L_x_237) ;  /* 0xfffffffc00f09947 */ /* 0x004fea000383ffff */
[----:B------:R-:W-:Y:S05]  /*b3e0*/  BRA `(.L_x_238) ;  /* 0xffffff9c00e47947 */ /* 0x000fea000383ffff */
.L_x_115:
[----:B--2---:R2:W3:Y:S02]  /*b3f0*/  SYNCS.PHASECHK.TRANS64.TRYWAIT P0, [R8+URZ+0x230], R5 ;  /* 0x00023005080075a7 */ /* 0x0044e400080011ff */
[----:B---3--:R-:W-:Y:S05]  /*b400*/  @!P0 NANOSLEEP.SYNCS 0x989680 ;  /* 0x009896800000895d */ /* 0x008fea0003900000 */
[----:B------:R-:W3:Y:S02]  /*b410*/  @!P0 SYNCS.PHASECHK.TRANS64 P0, [R8+URZ+0x230], R5 ;  /* 0x00023005080085a7 */ /* 0x000ee400080010ff */
[----:B---3--:R-:W-:Y:S05]  /*b420*/  @!P0 BRA `(.L_x_115) ;  /* 0xfffffffc00f08947 */ /* 0x008fea000383ffff */
[----:B------:R-:W-:Y:S05]  /*b430*/  BRA `(.L_x_239) ;  /* 0xffffffa400187947 */ /* 0x000fea000383ffff */
.L_x_118:
[----:B------:R-:W-:Y:S07]  /*b440*/  MOV R0, UR21 ;  /* 0x0000001500007c02 */ /* 0x000fee0008000f00 */
.L_x_240:
[----:B--2---:R2:W3:Y:S02]  /*b450*/  SYNCS.PHASECHK.TRANS64.TRYWAIT P1, [R0+URZ+0x228], R5 ;  /* 0x00022805000075a7 */ /* 0x0044e400080211ff */
[----:B---3--:R-:W-:Y:S05]  /*b460*/  @!P1 NANOSLEEP.SYNCS 0x989680 ;  /* 0x009896800000995d */ /* 0x008fea0003900000 */
[----:B------:R-:W3:Y:S02]  /*b470*/  @!P1 SYNCS.PHASECHK.TRANS64 P1, [R0+URZ+0x228], R5 ;  /* 0x00022805000095a7 */ /* 0x000ee400080210ff */
[----:B---3--:R-:W-:Y:S05]  /*b480*/  @!P1 BRA `(.L_x_240) ;  /* 0xfffffffc00f09947 */ /* 0x008fea000383ffff */
[----:B------:R-:W-:Y:S05]  /*b490*/  BRA `(.L_x_117) ;  /* 0xffffffa800947947 */ /* 0x000fea000383ffff */
.L_x_121:
[----:B--2---:R-:W-:Y:S07]  /*b4a0*/  MOV R5, UR21 ;  /* 0x0000001500057c02 */ /* 0x004fee0008000f00 */
.L_x_241:
[----:B--2---:R2:W3:Y:S02]  /*b4b0*/  SYNCS.PHASECHK.TRANS64.TRYWAIT P0, [R5+URZ+0x210], R4 ;  /* 0x00021004050075a7 */ /* 0x0044e400080011ff */
[----:B---3--:R-:W-:Y:S05]  /*b4c0*/  @!P0 NANOSLEEP.SYNCS 0x989680 ;  /* 0x009896800000895d */ /* 0x008fea0003900000 */
[----:B------:R-:W3:Y:S02]  /*b4d0*/  @!P0 SYNCS.PHASECHK.TRANS64 P0, [R5+URZ+0x210], R4 ;  /* 0x00021004050085a7 */ /* 0x000ee400080010ff */
[----:B---3--:R-:W-:Y:S05]  /*b4e0*/  @!P0 BRA `(.L_x_241) ;  /* 0xfffffffc00f08947 */ /* 0x008fea000383ffff */
[----:B------:R-:W-:Y:S05]  /*b4f0*/  BRA `(.L_x_242) ;  /* 0xffffffa800ec7947 */ /* 0x000fea000383ffff */
.L_x_122:
[----:B------:R-:W-:Y:S07]  /*b500*/  MOV R5, UR21 ;  /* 0x0000001500057c02 */ /* 0x000fee0008000f00 */
.L_x_243:
[----:B--2---:R2:W3:Y:S02]  /*b510*/  SYNCS.PHASECHK.TRANS64.TRYWAIT P0, [R5+URZ+0x218], R4 ;  /* 0x00021804050075a7 */ /* 0x0044e400080011ff */
[----:B---3--:R-:W-:Y:S05]  /*b520*/  @!P0 NANOSLEEP.SYNCS 0x989680 ;  /* 0x009896800000895d */ /* 0x008fea0003900000 */
[----:B------:R-:W3:Y:S02]  /*b530*/  @!P0 SYNCS.PHASECHK.TRANS64 P0, [R5+URZ+0x218], R4 ;  /* 0x00021804050085a7 */ /* 0x000ee400080010ff */
[----:B---3--:R-:W-:Y:S05]  /*b540*/  @!P0 BRA `(.L_x_243) ;  /* 0xfffffffc00f08947 */ /* 0x008fea000383ffff */
[----:B------:R-:W-:Y:S05]  /*b550*/  BRA `(.L_x_244) ;  /* 0xffffffac002c7947 */ /* 0x000fea000383ffff */
.L_x_124:
[----:B------:R-:W-:-:S07]  /*b560*/  MOV R0, UR21 ;  /* 0x0000001500007c02 */ /* 0x000fce0008000f00 */
.L_x_245:
[----:B--2---:R2:W3:Y:S02]  /*b570*/  SYNCS.PHASECHK.TRANS64.TRYWAIT P0, [R0+URZ+0x210], R3 ;  /* 0x00021003000075a7 */ /* 0x0044e400080011ff */
[----:B---3--:R-:W-:Y:S05]  /*b580*/  @!P0 NANOSLEEP.SYNCS 0x989680 ;  /* 0x009896800000895d */ /* 0x008fea0003900000 */
[----:B------:R-:W3:Y:S02]  /*b590*/  @!P0 SYNCS.PHASECHK.TRANS64 P0, [R0+URZ+0x210], R3 ;  /* 0x00021003000085a7 */ /* 0x000ee400080010ff */
[----:B---3--:R-:W-:Y:S05]  /*b5a0*/  @!P0 BRA `(.L_x_245) ;  /* 0xfffffffc00f08947 */ /* 0x008fea000383ffff */
[----:B------:R-:W-:Y:S05]  /*b5b0*/  BRA `(.L_x_246) ;  /* 0xffffffac009c7947 */ /* 0x000fea000383ffff */
.L_x_126:
[----:B-1----:R1:W2:Y:S02]  /*b5c0*/  SYNCS.PHASECHK.TRANS64.TRYWAIT P0, [R3+URZ+0x230], R0 ;  /* 0x00023000030075a7 */ /* 0x0022a400080011ff */
[----:B--2---:R-:W-:Y:S05]  /*b5d0*/  @!P0 NANOSLEEP.SYNCS 0x989680 ;  /* 0x009896800000895d */ /* 0x004fea0003900000 */
[----:B------:R-:W2:Y:S02]  /*b5e0*/  @!P0 SYNCS.PHASECHK.TRANS64 P0, [R3+URZ+0x230], R0 ;  /* 0x00023000030085a7 */ /* 0x000ea400080010ff */
[----:B--2---:R-:W-:Y:S05]  /*b5f0*/  @!P0 BRA `(.L_x_126) ;  /* 0xfffffffc00f08947 */ /* 0x004fea000383ffff */
[----:B------:R-:W-:Y:S05]  /*b600*/  BRA `(.L_x_247) ;  /* 0xffffffb0005c7947 */ /* 0x000fea000383ffff */
.L_x_137:
[----:B--2---:R2:W1:Y:S02]  /*b610*/  SYNCS.PHASECHK.TRANS64.TRYWAIT P1, [R3+URZ+0x200], R2 ;  /* 0x00020002030075a7 */ /* 0x00446400080211ff */
[----:B-1----:R-:W-:Y:S05]  /*b620*/  @!P1 NANOSLEEP.SYNCS 0x989680 ;  /* 0x009896800000995d */ /* 0x002fea0003900000 */
[----:B------:R-:W1:Y:S02]  /*b630*/  @!P1 SYNCS.PHASECHK.TRANS64 P1, [R3+URZ+0x200], R2 ;  /* 0x00020002030095a7 */ /* 0x000e6400080210ff */
[----:B-1----:R-:W-:Y:S05]  /*b640*/  @!P1 BRA `(.L_x_137) ;  /* 0xfffffffc00f09947 */ /* 0x002fea000383ffff */
[----:B------:R-:W-:Y:S05]  /*b650*/  BRA `(.L_x_136) ;  /* 0xffffffbc00dc7947 */ /* 0x000fea000383ffff */
.L_x_139:
[----:B--2---:R2:W4:Y:S02]  /*b660*/  SYNCS.PHASECHK.TRANS64.TRYWAIT P0, [R161+URZ+0x250], R4 ;  /* 0x00025004a10075a7 */ /* 0x00452400080011ff */
[----:B----4-:R-:W-:Y:S05]  /*b670*/  @!P0 NANOSLEEP.SYNCS 0x989680 ;  /* 0x009896800000895d */ /* 0x010fea0003900000 */
[----:B------:R-:W4:Y:S02]  /*b680*/  @!P0 SYNCS.PHASECHK.TRANS64 P0, [R161+URZ+0x250], R4 ;  /* 0x00025004a10085a7 */ /* 0x000f2400080010ff */
[----:B----4-:R-:W-:Y:S05]  /*b690*/  @!P0 BRA `(.L_x_139) ;  /* 0xfffffffc00f08947 */ /* 0x010fea000383ffff */
[----:B------:R-:W-:Y:S05]  /*b6a0*/  BRA `(.L_x_138) ;  /* 0xffffffc000347947 */ /* 0x000fea000383ffff */
.L_x_148:
[----:B---3--:R3:W4:Y:S02]  /*b6b0*/  SYNCS.PHASECHK.TRANS64.TRYWAIT P0, [R197+URZ+0x200], R2 ;  /* 0x00020002c50075a7 */ /* 0x00872400080011ff */
[----:B----4-:R-:W-:Y:S05]  /*b6c0*/  @!P0 NANOSLEEP.SYNCS 0x989680 ;  /* 0x009896800000895d */ /* 0x010fea0003900000 */
[----:B------:R-:W4:Y:S02]  /*b6d0*/  @!P0 SYNCS.PHASECHK.TRANS64 P0, [R197+URZ+0x200], R2 ;  /* 0x00020002c50085a7 */ /* 0x000f2400080010ff */
[----:B----4-:R-:W-:Y:S05]  /*b6e0*/  @!P0 BRA `(.L_x_148) ;  /* 0xfffffffc00f08947 */ /* 0x010fea000383ffff */
[----:B------:R-:W-:Y:S05]  /*b6f0*/  BRA `(.L_x_147) ;  /* 0xffffffd400447947 */ /* 0x000fea000383ffff */
        .weak           $__internal_0_$__cuda_sm10x_tcgen05_guardrail_trap_col_being_dealloced_not_returned_by_alloc
        .type           $__internal_0_$__cuda_sm10x_tcgen05_guardrail_trap_col_being_dealloced_not_returned_by_alloc,@function
        .size           $__internal_0_$__cuda_sm10x_tcgen05_guardrail_trap_col_being_dealloced_not_returned_by_alloc,($__internal_1_$__cuda_sm10x_tcgen05_guardrail_trap_phase_invalid_during_alloc - $__internal_0_$__cuda_sm10x_tcgen05_guardrail_trap_col_being_dealloced_not_returned_by_alloc)
$__internal_0_$__cuda_sm10x_tcgen05_guardrail_trap_col_being_dealloced_not_returned_by_alloc:
[----:B------:R-:W-:Y:S05]  /*b700*/  BPT.TRAP 0x1 ;  /* 0x000000040000795c */ /* 0x000fea0000300000 */
[----:B------:R-:W-:-:S04]  /*b710*/  HFMA2 R3, -RZ, RZ, 0, 0 ;  /* 0x00000000ff037431 */ /* 0x000fc800000001ff */
[----:B------:R-:W-:Y:S05]  /*b720*/  RET.REL.NODEC R2 `(_ZN7cutlass13device_kernelINS_4gemm6kernel13GemmUniversalIN4cute5tupleIJiiiiEEENS1_10collective13CollectiveMmaINS1_35MainloopSm100TmaUmmaWarpSpecializedILi32ELi2ELi4ENS5_IJNS4_1CILi8EEENSA_ILi1EEESC_EEEEENS5_IJNSA_ILi256EEENSA_ILi128EEENSA_ILi32EEEEEENS_12float_e5m2_tENS5_IJlSC_lEEESJ_SK_NS4_8TiledMMAINS4_8MMA_AtomIJNS4_10MMA_TraitsINS4_25SM100_MMA_F8F6F4_2x1SM_SSEJSJ_SJ_fSF_SG_NS4_17integral_constantINS4_4UMMA5MajorELSR_0EEESS_NSP_INSQ_7ScaleInELST_0EEESU_EEEEEENS4_6LayoutINS5_IJSC_SC_SC_EEENS5_IJNSA_ILi0EEESZ_SZ_EEEEENS5_IJNS4_10UnderscoreES12_S12_EEEEENS4_18SM100_TMA_2SM_LOADENS4_14ComposedLayoutINS4_7SwizzleILi1ELi4ELi3EEENS4_18smem_ptr_flag_bitsILi8EEENSX_INS5_IJSB_SH_EEENS5_IJSH_SC_EEEEEEEvNS4_8identityENS4_28SM100_TMA_2SM_LOAD_MULTICASTES1E_vS1F_EENS_8epilogue10collective18CollectiveEpilogueINS1I_23Sm100TmaWarpSpecializedILi2ELi2ELi64ELb0ELb0EEEJNS5_IJSG_SG_SH_EEENS5_IJNSX_ISG_SC_EENSX_INSA_ILi64EEESC_EEEEESJ_SK_SJ_SK_NS1I_6fusion15FusionCallbacksIS1M_NS1S_17LinearCombinationISJ_fSJ_fLNS_15FloatRoundStyleE2EEES1N_S1R_JEEENS4_5SM1004TMEM4LOAD26SM100_TMEM_LOAD_32dp32b64xENS4_13SM90_TMA_LOADENS16_INS17_ILi2ELi4ELi3EEES1A_NSX_INS5_IJSB_S1P_EEENS5_IJS1P_SC_EEEEEEENS4_39AutoVectorizingCopyWithAssumedAlignmentILi128EEENS4_14SM90_TMA_STOREES27_S29_S29_EEEvvEEEEvNT_6ParamsE) ;  /* 0xffffff4802347950 */ /* 0x000fea0003c3ffff */
        .weak           $__internal_1_$__cuda_sm10x_tcgen05_guardrail_trap_phase_invalid_during_alloc
        .type           $__internal_1_$__cuda_sm10x_tcgen05_guardrail_trap_phase_invalid_during_alloc,@function
        .size           $__internal_1_$__cuda_sm10x_tcgen05_guardrail_trap_phase_invalid_during_alloc,($__internal_2_$__cuda_sm10x_tcgen05_guardrail_trap_unallocated_columns_being_dealloced - $__internal_1_$__cuda_sm10x_tcgen05_guardrail_trap_phase_invalid_during_alloc)
$__internal_1_$__cuda_sm10x_tcgen05_guardrail_trap_phase_invalid_during_alloc:
[----:B------:R-:W-:Y:S05]  /*b730*/  BPT.TRAP 0x1 ;  /* 0x000000040000795c */ /* 0x000fea0000300000 */
[----:B------:R-:W-:-:S04]  /*b740*/  MOV R5, 0x0 ;  /* 0x0000000000057802 */ /* 0x000fc80000000f00 */
[----:B------:R-:W-:Y:S05]  /*b750*/  RET.REL.NODEC R4 `(_ZN7cutlass13device_kernelINS_4gemm6kernel13GemmUniversalIN4cute5tupleIJiiiiEEENS1_10collective13CollectiveMmaINS1_35MainloopSm100TmaUmmaWarpSpecializedILi32ELi2ELi4ENS5_IJNS4_1CILi8EEENSA_ILi1EEESC_EEEEENS5_IJNSA_ILi256EEENSA_ILi128EEENSA_ILi32EEEEEENS_12float_e5m2_tENS5_IJlSC_lEEESJ_SK_NS4_8TiledMMAINS4_8MMA_AtomIJNS4_10MMA_TraitsINS4_25SM100_MMA_F8F6F4_2x1SM_SSEJSJ_SJ_fSF_SG_NS4_17integral_constantINS4_4UMMA5MajorELSR_0EEESS_NSP_INSQ_7ScaleInELST_0EEESU_EEEEEENS4_6LayoutINS5_IJSC_SC_SC_EEENS5_IJNSA_ILi0EEESZ_SZ_EEEEENS5_IJNS4_10UnderscoreES12_S12_EEEEENS4_18SM100_TMA_2SM_LOADENS4_14ComposedLayoutINS4_7SwizzleILi1ELi4ELi3EEENS4_18smem_ptr_flag_bitsILi8EEENSX_INS5_IJSB_SH_EEENS5_IJSH_SC_EEEEEEEvNS4_8identityENS4_28SM100_TMA_2SM_LOAD_MULTICASTES1E_vS1F_EENS_8epilogue10collective18CollectiveEpilogueINS1I_23Sm100TmaWarpSpecializedILi2ELi2ELi64ELb0ELb0EEEJNS5_IJSG_SG_SH_EEENS5_IJNSX_ISG_SC_EENSX_INSA_ILi64EEESC_EEEEESJ_SK_SJ_SK_NS1I_6fusion15FusionCallbacksIS1M_NS1S_17LinearCombinationISJ_fSJ_fLNS_15FloatRoundStyleE2EEES1N_S1R_JEEENS4_5SM1004TMEM4LOAD26SM100_TMEM_LOAD_32dp32b64xENS4_13SM90_TMA_LOADENS16_INS17_ILi2ELi4ELi3EEES1A_NSX_INS5_IJSB_S1P_EEENS5_IJS1P_SC_EEEEEEENS4_39AutoVectorizingCopyWithAssumedAlignmentILi128EEENS4_14SM90_TMA_STOREES27_S29_S29_EEEvvEEEEvNT_6ParamsE) ;  /* 0xffffff4804287950 */ /* 0x000fea0003c3ffff */
        .weak           $__internal_2_$__cuda_sm10x_tcgen05_guardrail_trap_unallocated_columns_being_dealloced
        .type           $__internal_2_$__cuda_sm10x_tcgen05_guardrail_trap_unallocated_columns_being_dealloced,@function
        .size           $__internal_2_$__cuda_sm10x_tcgen05_guardrail_trap_unallocated_columns_being_dealloced,(.L_x_249 - $__internal_2_$__cuda_sm10x_tcgen05_guardrail_trap_unallocated_columns_being_dealloced)
$__internal_2_$__cuda_sm10x_tcgen05_guardrail_trap_unallocated_columns_being_dealloced:
[----:B------:R-:W-:Y:S05]  /*b760*/  BPT.TRAP 0x1 ;  /* 0x000000040000795c */ /* 0x000fea0000300000 */
[----:B------:R-:W-:-:S04]  /*b770*/  HFMA2 R3, -RZ, RZ, 0, 0 ;  /* 0x00000000ff037431 */ /* 0x000fc800000001ff */
[----:B------:R-:W-:Y:S05]  /*b780*/  RET.REL.NODEC R2 `(_ZN7cutlass13device_kernelINS_4gemm6kernel13GemmUniversalIN4cute5tupleIJiiiiEEENS1_10collective13CollectiveMmaINS1_35MainloopSm100TmaUmmaWarpSpecializedILi32ELi2ELi4ENS5_IJNS4_1CILi8EEENSA_ILi1EEESC_EEEEENS5_IJNSA_ILi256EEENSA_ILi128EEENSA_ILi32EEEEEENS_12float_e5m2_tENS5_IJlSC_lEEESJ_SK_NS4_8TiledMMAINS4_8MMA_AtomIJNS4_10MMA_TraitsINS4_25SM100_MMA_F8F6F4_2x1SM_SSEJSJ_SJ_fSF_SG_NS4_17integral_constantINS4_4UMMA5MajorELSR_0EEESS_NSP_INSQ_7ScaleInELST_0EEESU_EEEEEENS4_6LayoutINS5_IJSC_SC_SC_EEENS5_IJNSA_ILi0EEESZ_SZ_EEEEENS5_IJNS4_10UnderscoreES12_S12_EEEEENS4_18SM100_TMA_2SM_LOADENS4_14ComposedLayoutINS4_7SwizzleILi1ELi4ELi3EEENS4_18smem_ptr_flag_bitsILi8EEENSX_INS5_IJSB_SH_EEENS5_IJSH_SC_EEEEEEEvNS4_8identityENS4_28SM100_TMA_2SM_LOAD_MULTICASTES1E_vS1F_EENS_8epilogue10collective18CollectiveEpilogueINS1I_23Sm100TmaWarpSpecializedILi2ELi2ELi64ELb0ELb0EEEJNS5_IJSG_SG_SH_EEENS5_IJNSX_ISG_SC_EENSX_INSA_ILi64EEESC_EEEEESJ_SK_SJ_SK_NS1I_6fusion15FusionCallbacksIS1M_NS1S_17LinearCombinationISJ_fSJ_fLNS_15FloatRoundStyleE2EEES1N_S1R_JEEENS4_5SM1004TMEM4LOAD26SM100_TMEM_LOAD_32dp32b64xENS4_13SM90_TMA_LOADENS16_INS17_ILi2ELi4ELi3EEES1A_NSX_INS5_IJSB_S1P_EEENS5_IJS1P_SC_EEEEEEENS4_39AutoVectorizingCopyWithAssumedAlignmentILi128EEENS4_14SM90_TMA_STOREES27_S29_S29_EEEvvEEEEvNT_6ParamsE) ;  /* 0xffffff48021c7950 */ /* 0x000fea0003c3ffff */
.L_x_248:
[----:B------:R-:W-:-:S00]  /*b790*/  BRA `(.L_x_248) ;  /* 0xfffffffc00fc7947 */ /* 0x000fc0000383ffff */
[----:B------:R-:W-:-:S00]  /*b7a0*/  NOP ;  /* 0x0000000000007918 */ /* 0x000fc00000000000 */
        /* <DEDUP_REMOVED lines=13> */
.L_x_249:


//--------------------- .nv.global.init           --------------------------
	.section	.nv.global.init,"aw",@progbits
.nv.global.init:
	.type		$str$27,@object
	.size		$str$27,($str$28 - $str$27)
$str$27:
        /*0000*/ 	.byte	0x28, 0x61, 0x64, 0x64, 0x72, 0x65, 0x73, 0x73, 0x20, 0x26, 0x20, 0x6d, 0x61, 0x73, 0x6b, 0x29
        /*0010*/ 	.byte	0x20, 0x3d, 0x3d, 0x20, 0x30, 0x00
	.type		$str$28,@object
	.size		$str$28,($str$26 - $str$28)
$str$28:
        /*0016*/ 	.byte	0x2f, 0x74, 0x6d, 0x70, 0x2f, 0x63, 0x75, 0x74, 0x6c, 0x61, 0x73, 0x73, 0x5f, 0x73, 0x77, 0x65
        /*0026*/ 	.byte	0x65, 0x70, 0x5f, 0x73, 0x72, 0x63, 0x2f, 0x69, 0x6e, 0x63, 0x6c, 0x75, 0x64, 0x65, 0x2f, 0x63
        /*0036*/ 	.byte	0x75, 0x74, 0x65, 0x2f, 0x70, 0x6f, 0x69, 0x6e, 0x74, 0x65, 0x72, 0x5f, 0x66, 0x6c, 0x61, 0x67
        /*0046*/ 	.byte	0x67, 0x65, 0x64, 0x2e, 0x68, 0x70, 0x70, 0x00
	.type		$str$26,@object
	.size		$str$26,($str$25 - $str$26)
$str$26:
        /*004e*/ 	.byte	0x2f, 0x74, 0x6d, 0x70, 0x2f, 0x63, 0x75, 0x74, 0x6c, 0x61, 0x73, 0x73, 0x5f, 0x73, 0x77, 0x65
        /*005e*/ 	.byte	0x65, 0x70, 0x5f, 0x73, 0x72, 0x63, 0x2f, 0x69, 0x6e, 0x63, 0x6c, 0x75, 0x64, 0x65, 0x2f, 0x63
        /*006e*/ 	.byte	0x75, 0x74, 0x65, 0x2f, 0x61, 0x74, 0x6f, 0x6d, 0x2f, 0x63, 0x6f, 0x70, 0x79, 0x5f, 0x74, 0x72
        /*007e*/ 	.byte	0x61, 0x69, 0x74, 0x73, 0x5f, 0x73, 0x6d, 0x31, 0x30, 0x30, 0x2e, 0x68, 0x70, 0x70, 0x00
	.type		$str$25,@object
	.size		$str$25,(__unnamed_1 - $str$25)
$str$25:
        /*008d*/ 	.byte	0x28, 0x28, 0x75, 0x69, 0x6e, 0x74, 0x33, 0x32, 0x5f, 0x74, 0x28, 0x74, 0x68, 0x72, 0x65, 0x61
        /*009d*/ 	.byte	0x64, 0x49, 0x64, 0x78, 0x2e, 0x78, 0x29, 0x20, 0x2f, 0x20, 0x33, 0x32, 0x29, 0x20, 0x25, 0x20
        /*00ad*/ 	.byte	0x34, 0x29, 0x20, 0x3d, 0x3d, 0x20, 0x28, 0x28, 0x28, 0x74, 0x6d, 0x65, 0x6d, 0x5f, 0x61, 0x64
        /*00bd*/ 	.byte	0x64, 0x72, 0x20, 0x3e, 0x3e, 0x20, 0x31, 0x36, 0x29, 0x20, 0x2f, 0x20, 0x33, 0x32, 0x29, 0x20
        /*00cd*/ 	.byte	0x25, 0x20, 0x34, 0x29, 0x00
	.type		__unnamed_1,@object
	.size		__unnamed_1,(__unnamed_2 - __unnamed_1)
__unnamed_1:
        /*00d2*/ 	.byte	0x61, 0x75, 0x74, 0x6f, 0x20, 0x63, 0x75, 0x74, 0x65, 0x3a, 0x3a, 0x61, 0x73, 0x5f, 0x70, 0x6f
        /* <DEDUP_REMOVED lines=24> */
        /*0262*/ 	.byte	0x43, 0x3c, 0x38, 0x31, 0x39, 0x32, 0x3e, 0x3e, 0x3e, 0x3e, 0x5d, 0x00
	.type		__unnamed_2,@object
	.size		__unnamed_2,(.L_2 - __unnamed_2)
__unnamed_2:
        /* <DEDUP_REMOVED lines=42> */
        /*050e*/ 	.byte	0x3e, 0x3e, 0x3e, 0x3e, 0x5d, 0x00
.L_2:


//--------------------- .nv.shared._ZN7cutlass13device_kernelINS_4gemm6kernel13GemmUniversalIN4cute5tupleIJiiiiEEENS1_10collective13CollectiveMmaINS1_35MainloopSm100TmaUmmaWarpSpecializedILi32ELi2ELi4ENS5_IJNS4_1CILi8EEENSA_ILi1EEESC_EEEEENS5_IJNSA_ILi256EEENSA_ILi128EEENSA_ILi32EEEEEENS_12float_e5m2_tENS5_IJlSC_lEEESJ_SK_NS4_8TiledMMAINS4_8MMA_AtomIJNS4_10MMA_TraitsINS4_25SM100_MMA_F8F6F4_2x1SM_SSEJSJ_SJ_fSF_SG_NS4_17integral_constantINS4_4UMMA5MajorELSR_0EEESS_NSP_INSQ_7ScaleInELST_0EEESU_EEEEEENS4_6LayoutINS5_IJSC_SC_SC_EEENS5_IJNSA_ILi0EEESZ_SZ_EEEEENS5_IJNS4_10UnderscoreES12_S12_EEEEENS4_18SM100_TMA_2SM_LOADENS4_14ComposedLayoutINS4_7SwizzleILi1ELi4ELi3EEENS4_18smem_ptr_flag_bitsILi8EEENSX_INS5_IJSB_SH_EEENS5_IJSH_SC_EEEEEEEvNS4_8identityENS4_28SM100_TMA_2SM_LOAD_MULTICASTES1E_vS1F_EENS_8epilogue10collective18CollectiveEpilogueINS1I_23Sm100TmaWarpSpecializedILi2ELi2ELi64ELb0ELb0EEEJNS5_IJSG_SG_SH_EEENS5_IJNSX_ISG_SC_EENSX_INSA_ILi64EEESC_EEEEESJ_SK_SJ_SK_NS1I_6fusion15FusionCallbacksIS1M_NS1S_17LinearCombinationISJ_fSJ_fLNS_15FloatRoundStyleE2EEES1N_S1R_JEEENS4_5SM1004TMEM4LOAD26SM100_TMEM_LOAD_32dp32b64xENS4_13SM90_TMA_LOADENS16_INS17_ILi2ELi4ELi3EEES1A_NSX_INS5_IJSB_S1P_EEENS5_IJS1P_SC_EEEEEEENS4_39AutoVectorizingCopyWithAssumedAlignmentILi128EEENS4_14SM90_TMA_STOREES27_S29_S29_EEEvvEEEEvNT_6ParamsE --------------------------
	.section	.nv.shared._ZN7cutlass13device_kernelINS_4gemm6kernel13GemmUniversalIN4cute5tupleIJiiiiEEENS1_10collective13CollectiveMmaINS1_35MainloopSm100TmaUmmaWarpSpecializedILi32ELi2ELi4ENS5_IJNS4_1CILi8EEENSA_ILi1EEESC_EEEEENS5_IJNSA_ILi256EEENSA_ILi128EEENSA_ILi32EEEEEENS_12float_e5m2_tENS5_IJlSC_lEEESJ_SK_NS4_8TiledMMAINS4_8MMA_AtomIJNS4_10MMA_TraitsINS4_25SM100_MMA_F8F6F4_2x1SM_SSEJSJ_SJ_fSF_SG_NS4_17integral_constantINS4_4UMMA5MajorELSR_0EEESS_NSP_INSQ_7ScaleInELST_0EEESU_EEEEEENS4_6LayoutINS5_IJSC_SC_SC_EEENS5_IJNSA_ILi0EEESZ_SZ_EEEEENS5_IJNS4_10UnderscoreES12_S12_EEEEENS4_18SM100_TMA_2SM_LOADENS4_14ComposedLayoutINS4_7SwizzleILi1ELi4ELi3EEENS4_18smem_ptr_flag_bitsILi8EEENSX_INS5_IJSB_SH_EEENS5_IJSH_SC_EEEEEEEvNS4_8identityENS4_28SM100_TMA_2SM_LOAD_MULTICASTES1E_vS1F_EENS_8epilogue10collective18CollectiveEpilogueINS1I_23Sm100TmaWarpSpecializedILi2ELi2ELi64ELb0ELb0EEEJNS5_IJSG_SG_SH_EEENS5_IJNSX_ISG_SC_EENSX_INSA_ILi64EEESC_EEEEESJ_SK_SJ_SK_NS1I_6fusion15FusionCallbacksIS1M_NS1S_17LinearCombinationISJ_fSJ_fLNS_15FloatRoundStyleE2EEES1N_S1R_JEEENS4_5SM1004TMEM4LOAD26SM100_TMEM_LOAD_32dp32b64xENS4_13SM90_TMA_LOADENS16_INS17_ILi2ELi4ELi3EEES1A_NSX_INS5_IJSB_S1P_EEENS5_IJS1P_SC_EEEEEEENS4_39AutoVectorizingCopyWithAssumedAlignmentILi128EEENS4_14SM90_TMA_STOREES27_S29_S29_EEEvvEEEEvNT_6ParamsE,"aw",@nobits
	.sectionflags	@""
	.align	16
	.zero		1024


//--------------------- .nv.shared.reserved.0     --------------------------
	.section	.nv.shared.reserved.0,"aw",@nobits
	.weak		__nv_reservedSMEM_offset_0_alias
	.size		__nv_reservedSMEM_offset_0_alias, 0, 64
	.other		__nv_reservedSMEM_offset_0_alias,@"STO_CUDA_RESERVED_SHARED STV_DEFAULT"
__nv_reservedSMEM_offset_0_alias:
	.zero		0
.nv.shared.reserved.0:
	.zero		64
	.weak		__nv_reservedSMEM_tcgen05_partition
	.type		__nv_reservedSMEM_tcgen05_partition,@object
	.size		__nv_reservedSMEM_tcgen05_partition,(.L_0 - __nv_reservedSMEM_tcgen05_partition)
__nv_reservedSMEM_tcgen05_partition:
	.zero		32
.L_0:


//--------------------- .nv.global                --------------------------
	.section	.nv.global,"aw",@nobits
.nv.global:
	.type		_ZN40_INTERNAL_b0ab2e63_4_k_cu_44813ffb_318074cute1_E,@object
	.size		_ZN40_INTERNAL_b0ab2e63_4_k_cu_44813ffb_318074cute1_E,(_ZN40_INTERNAL_b0ab2e63_4_k_cu_44813ffb_318074cuda3std3__45__cpo6cbeginE - _ZN40_INTERNAL_b0ab2e63_4_k_cu_44813ffb_318074cute1_E)
_ZN40_INTERNAL_b0ab2e63_4_k_cu_44813ffb_318074cute1_E:
	.zero		1
	.type		_ZN40_INTERNAL_b0ab2e63_4_k_cu_44813ffb_318074cuda3std3__45__cpo6cbeginE,@object
	.size		_ZN40_INTERNAL_b0ab2e63_4_k_cu_44813ffb_318074cuda3std3__45__cpo6cbeginE,(_ZN40_INTERNAL_b0ab2e63_4_k_cu_44813ffb_318074cuda3std3__48in_placeE - _ZN40_INTERNAL_b0ab2e63_4_k_cu_44813ffb_318074cuda3std3__45__cpo6cbeginE)
_ZN40_INTERNAL_b0ab2e63_4_k_cu_44813ffb_318074cuda3std3__45__cpo6cbeginE:
	.zero		1
	.type		_ZN40_INTERNAL_b0ab2e63_4_k_cu_44813ffb_318074cuda3std3__48in_placeE,@object
	.size		_ZN40_INTERNAL_b0ab2e63_4_k_cu_44813ffb_318074cuda3std3__48in_placeE,(_ZN40_INTERNAL_b0ab2e63_4_k_cu_44813ffb_318074cuda3std6ranges3__45__cpo9iter_moveE - _ZN40_INTERNAL_b0ab2e63_4_k_cu_44813ffb_318074cuda3std3__48in_placeE)
_ZN40_INTERNAL_b0ab2e63_4_k_cu_44813ffb_318074cuda3std3__48in_placeE:
	.zero		1
	.type		_ZN40_INTERNAL_b0ab2e63_4_k_cu_44813ffb_318074cuda3std6ranges3__45__cpo9iter_moveE,@object
	.size		_ZN40_INTERNAL_b0ab2e63_4_k_cu_44813ffb_318074cuda3std6ranges3__45__cpo9iter_moveE,(_ZN40_INTERNAL_b0ab2e63_4_k_cu_44813ffb_318074cuda3std3__45__cpo5beginE - _ZN40_INTERNAL_b0ab2e63_4_k_cu_44813ffb_318074cuda3std6ranges3__45__cpo9iter_moveE)
_ZN40_INTERNAL_b0ab2e63_4_k_cu_44813ffb_318074cuda3std6ranges3__45__cpo9iter_moveE:
	.zero		1
	.type		_ZN40_INTERNAL_b0ab2e63_4_k_cu_44813ffb_318074cuda3std3__45__cpo5beginE,@object
	.size		_ZN40_INTERNAL_b0ab2e63_4_k_cu_44813ffb_318074cuda3std3__45__cpo5beginE,(_ZN40_INTERNAL_b0ab2e63_4_k_cu_44813ffb_318074cuda3std3__442_GLOBAL__N__b0ab2e63_4_k_cu_44813ffb_318076ignoreE - _ZN40_INTERNAL_b0ab2e63_4_k_cu_44813ffb_318074cuda3std3__45__cpo5beginE)
_ZN40_INTERNAL_b0ab2e63_4_k_cu_44813ffb_318074cuda3std3__45__cpo5beginE:
	.zero		1
	.type		_ZN40_INTERNAL_b0ab2e63_4_k_cu_44813ffb_318074cuda3std3__442_GLOBAL__N__b0ab2e63_4_k_cu_44813ffb_318076ignoreE,@object
	.size		_ZN40_INTERNAL_b0ab2e63_4_k_cu_44813ffb_318074cuda3std3__442_GLOBAL__N__b0ab2e63_4_k_cu_44813ffb_318076ignoreE,(_ZN40_INTERNAL_b0ab2e63_4_k_cu_44813ffb_318074cute7productE - _ZN40_INTERNAL_b0ab2e63_4_k_cu_44813ffb_318074cuda3std3__442_GLOBAL__N__b0ab2e63_4_k_cu_44813ffb_318076ignoreE)
_ZN40_INTERNAL_b0ab2e63_4_k_cu_44813ffb_318074cuda3std3__442_GLOBAL__N__b0ab2e63_4_k_cu_44813ffb_318076ignoreE:
	.zero		1
	.type		_ZN40_INTERNAL_b0ab2e63_4_k_cu_44813ffb_318074cute7productE,@object
	.size		_ZN40_INTERNAL_b0ab2e63_4_k_cu_44813ffb_318074cute7productE,(_ZN40_INTERNAL_b0ab2e63_4_k_cu_44813ffb_318074cuda3std3__45__cpo3endE - _ZN40_INTERNAL_b0ab2e63_4_k_cu_44813ffb_318074cute7productE)
_ZN40_INTERNAL_b0ab2e63_4_k_cu_44813ffb_318074cute7productE:
	.zero		1
	.type		_ZN40_INTERNAL_b0ab2e63_4_k_cu_44813ffb_318074cuda3std3__45__cpo3endE,@object
	.size		_ZN40_INTERNAL_b0ab2e63_4_k_cu_44813ffb_318074cuda3std3__45__cpo3endE,(_ZN40_INTERNAL_b0ab2e63_4_k_cu_44813ffb_318074cuda3std3__419piecewise_constructE - _ZN40_INTERNAL_b0ab2e63_4_k_cu_44813ffb_318074cuda3std3__45__cpo3endE)
_ZN40_INTERNAL_b0ab2e63_4_k_cu_44813ffb_318074cuda3std3__45__cpo3endE:
	.zero		1
	.type		_ZN40_INTERNAL_b0ab2e63_4_k_cu_44813ffb_318074cuda3std3__419piecewise_constructE,@object
	.size		_ZN40_INTERNAL_b0ab2e63_4_k_cu_44813ffb_318074cuda3std3__419piecewise_constructE,(_ZN40_INTERNAL_b0ab2e63_4_k_cu_44813ffb_318074cuda3std3__45__cpo4cendE - _ZN40_INTERNAL_b0ab2e63_4_k_cu_44813ffb_318074cuda3std3__419piecewise_constructE)
_ZN40_INTERNAL_b0ab2e63_4_k_cu_44813ffb_318074cuda3std3__419piecewise_constructE:
	.zero		1
	.type		_ZN40_INTERNAL_b0ab2e63_4_k_cu_44813ffb_318074cuda3std3__45__cpo4cendE,@object
	.size		_ZN40_INTERNAL_b0ab2e63_4_k_cu_44813ffb_318074cuda3std3__45__cpo4cendE,(_ZN40_INTERNAL_b0ab2e63_4_k_cu_44813ffb_318074cuda3std6ranges3__45__cpo4swapE - _ZN40_INTERNAL_b0ab2e63_4_k_cu_44813ffb_318074cuda3std3__45__cpo4cendE)
_ZN40_INTERNAL_b0ab2e63_4_k_cu_44813ffb_318074cuda3std3__45__cpo4cendE:
	.zero		1
	.type		_ZN40_INTERNAL_b0ab2e63_4_k_cu_44813ffb_318074cuda3std6ranges3__45__cpo4swapE,@object
	.size		_ZN40_INTERNAL_b0ab2e63_4_k_cu_44813ffb_318074cuda3std6ranges3__45__cpo4swapE,(.L_10 - _ZN40_INTERNAL_b0ab2e63_4_k_cu_44813ffb_318074cuda3std6ranges3__45__cpo4swapE)
_ZN40_INTERNAL_b0ab2e63_4_k_cu_44813ffb_318074cuda3std6ranges3__45__cpo4swapE:
	.zero		1
.L_10:


//--------------------- .nv.constant0._ZN7cutlass13device_kernelINS_4gemm6kernel13GemmUniversalIN4cute5tupleIJiiiiEEENS1_10collective13CollectiveMmaINS1_35MainloopSm100TmaUmmaWarpSpecializedILi32ELi2ELi4ENS5_IJNS4_1CILi8EEENSA_ILi1EEESC_EEEEENS5_IJNSA_ILi256EEENSA_ILi128EEENSA_ILi32EEEEEENS_12float_e5m2_tENS5_IJlSC_lEEESJ_SK_NS4_8TiledMMAINS4_8MMA_AtomIJNS4_10MMA_TraitsINS4_25SM100_MMA_F8F6F4_2x1SM_SSEJSJ_SJ_fSF_SG_NS4_17integral_constantINS4_4UMMA5MajorELSR_0EEESS_NSP_INSQ_7ScaleInELST_0EEESU_EEEEEENS4_6LayoutINS5_IJSC_SC_SC_EEENS5_IJNSA_ILi0EEESZ_SZ_EEEEENS5_IJNS4_10UnderscoreES12_S12_EEEEENS4_18SM100_TMA_2SM_LOADENS4_14ComposedLayoutINS4_7SwizzleILi1ELi4ELi3EEENS4_18smem_ptr_flag_bitsILi8EEENSX_INS5_IJSB_SH_EEENS5_IJSH_SC_EEEEEEEvNS4_8identityENS4_28SM100_TMA_2SM_LOAD_MULTICASTES1E_vS1F_EENS_8epilogue10collective18CollectiveEpilogueINS1I_23Sm100TmaWarpSpecializedILi2ELi2ELi64ELb0ELb0EEEJNS5_IJSG_SG_SH_EEENS5_IJNSX_ISG_SC_EENSX_INSA_ILi64EEESC_EEEEESJ_SK_SJ_SK_NS1I_6fusion15FusionCallbacksIS1M_NS1S_17LinearCombinationISJ_fSJ_fLNS_15FloatRoundStyleE2EEES1N_S1R_JEEENS4_5SM1004TMEM4LOAD26SM100_TMEM_LOAD_32dp32b64xENS4_13SM90_TMA_LOADENS16_INS17_ILi2ELi4ELi3EEES1A_NSX_INS5_IJSB_S1P_EEENS5_IJS1P_SC_EEEEEEENS4_39AutoVectorizingCopyWithAssumedAlignmentILi128EEENS4_14SM90_TMA_STOREES27_S29_S29_EEEvvEEEEvNT_6ParamsE --------------------------
	.section	.nv.constant0._ZN7cutlass13device_kernelINS_4gemm6kernel13GemmUniversalIN4cute5tupleIJiiiiEEENS1_10collective13CollectiveMmaINS1_35MainloopSm100TmaUmmaWarpSpecializedILi32ELi2ELi4ENS5_IJNS4_1CILi8EEENSA_ILi1EEESC_EEEEENS5_IJNSA_ILi256EEENSA_ILi128EEENSA_ILi32EEEEEENS_12float_e5m2_tENS5_IJlSC_lEEESJ_SK_NS4_8TiledMMAINS4_8MMA_AtomIJNS4_10MMA_TraitsINS4_25SM100_MMA_F8F6F4_2x1SM_SSEJSJ_SJ_fSF_SG_NS4_17integral_constantINS4_4UMMA5MajorELSR_0EEESS_NSP_INSQ_7ScaleInELST_0EEESU_EEEEEENS4_6LayoutINS5_IJSC_SC_SC_EEENS5_IJNSA_ILi0EEESZ_SZ_EEEEENS5_IJNS4_10UnderscoreES12_S12_EEEEENS4_18SM100_TMA_2SM_LOADENS4_14ComposedLayoutINS4_7SwizzleILi1ELi4ELi3EEENS4_18smem_ptr_flag_bitsILi8EEENSX_INS5_IJSB_SH_EEENS5_IJSH_SC_EEEEEEEvNS4_8identityENS4_28SM100_TMA_2SM_LOAD_MULTICASTES1E_vS1F_EENS_8epilogue10collective18CollectiveEpilogueINS1I_23Sm100TmaWarpSpecializedILi2ELi2ELi64ELb0ELb0EEEJNS5_IJSG_SG_SH_EEENS5_IJNSX_ISG_SC_EENSX_INSA_ILi64EEESC_EEEEESJ_SK_SJ_SK_NS1I_6fusion15FusionCallbacksIS1M_NS1S_17LinearCombinationISJ_fSJ_fLNS_15FloatRoundStyleE2EEES1N_S1R_JEEENS4_5SM1004TMEM4LOAD26SM100_TMEM_LOAD_32dp32b64xENS4_13SM90_TMA_LOADENS16_INS17_ILi2ELi4ELi3EEES1A_NSX_INS5_IJSB_S1P_EEENS5_IJS1P_SC_EEEEEEENS4_39AutoVectorizingCopyWithAssumedAlignmentILi128EEENS4_14SM90_TMA_STOREES27_S29_S29_EEEvvEEEEvNT_6ParamsE,"a",@progbits
	.sectionflags	@""
	.align	4
.nv.constant0._ZN7cutlass13device_kernelINS_4gemm6kernel13GemmUniversalIN4cute5tupleIJiiiiEEENS1_10collective13CollectiveMmaINS1_35MainloopSm100TmaUmmaWarpSpecializedILi32ELi2ELi4ENS5_IJNS4_1CILi8EEENSA_ILi1EEESC_EEEEENS5_IJNSA_ILi256EEENSA_ILi128EEENSA_ILi32EEEEEENS_12float_e5m2_tENS5_IJlSC_lEEESJ_SK_NS4_8TiledMMAINS4_8MMA_AtomIJNS4_10MMA_TraitsINS4_25SM100_MMA_F8F6F4_2x1SM_SSEJSJ_SJ_fSF_SG_NS4_17integral_constantINS4_4UMMA5MajorELSR_0EEESS_NSP_INSQ_7ScaleInELST_0EEESU_EEEEEENS4_6LayoutINS5_IJSC_SC_SC_EEENS5_IJNSA_ILi0EEESZ_SZ_EEEEENS5_IJNS4_10UnderscoreES12_S12_EEEEENS4_18SM100_TMA_2SM_LOADENS4_14ComposedLayoutINS4_7SwizzleILi1ELi4ELi3EEENS4_18smem_ptr_flag_bitsILi8EEENSX_INS5_IJSB_SH_EEENS5_IJSH_SC_EEEEEEEvNS4_8identityENS4_28SM100_TMA_2SM_LOAD_MULTICASTES1E_vS1F_EENS_8epilogue10collective18CollectiveEpilogueINS1I_23Sm100TmaWarpSpecializedILi2ELi2ELi64ELb0ELb0EEEJNS5_IJSG_SG_SH_EEENS5_IJNSX_ISG_SC_EENSX_INSA_ILi64EEESC_EEEEESJ_SK_SJ_SK_NS1I_6fusion15FusionCallbacksIS1M_NS1S_17LinearCombinationISJ_fSJ_fLNS_15FloatRoundStyleE2EEES1N_S1R_JEEENS4_5SM1004TMEM4LOAD26SM100_TMEM_LOAD_32dp32b64xENS4_13SM90_TMA_LOADENS16_INS17_ILi2ELi4ELi3EEES1A_NSX_INS5_IJSB_S1P_EEENS5_IJS1P_SC_EEEEEEENS4_39AutoVectorizingCopyWithAssumedAlignmentILi128EEENS4_14SM90_TMA_STOREES27_S29_S29_EEEvvEEEEvNT_6ParamsE:
	.zero		2944


//--------------------- SYMBOLS --------------------------

	.type		.nv.reservedSmem.offset0,@object
	.size		.nv.reservedSmem.offset0,0x4
	.type		.nv.reservedSmem.cap,@object
	.size		.nv.reservedSmem.cap,0x4
	.type		__assertfail,@function
